def matmul_kernel(
    a_ptr,
    b_ptr,
    c_ptr,
    M,
    N,
    K,
    stride_am,
    stride_ak,
    stride_bk,
    stride_bn,
    stride_cm,
    stride_cn,
    BLOCK_M: tl.constexpr,
    BLOCK_N: tl.constexpr,
    BLOCK_K: tl.constexpr,
    GROUP_M: tl.constexpr,
):
    pid = tl.program_id(axis=0)
    num_pid_m = tl.cdiv(M, BLOCK_M)
    num_pid_n = tl.cdiv(N, BLOCK_N)
    num_pid_in_group = GROUP_M * num_pid_n
    group_id = pid // num_pid_in_group
    first_pid_m = group_id * GROUP_M
    group_size_m = min(num_pid_m - first_pid_m, GROUP_M)
    pid_m = first_pid_m + ((pid % num_pid_in_group) % group_size_m)
    pid_n = (pid % num_pid_in_group) // group_size_m

    offs_am = (pid_m * BLOCK_M + tl.arange(0, BLOCK_M)) % M
    offs_bn = (pid_n * BLOCK_N + tl.arange(0, BLOCK_N)) % N
    offs_k = tl.arange(0, BLOCK_K)
    a_ptrs = a_ptr + offs_am[:, None] * stride_am + offs_k[None, :] * stride_ak
    b_ptrs = b_ptr + offs_k[:, None] * stride_bk + offs_bn[None, :] * stride_bn

    acc = tl.zeros((BLOCK_M, BLOCK_N), dtype=tl.float32)
    for kk in range(0, tl.cdiv(K, BLOCK_K)):
        a = tl.load(a_ptrs, mask=offs_k[None, :] < K - kk * BLOCK_K, other=0.0)
        b = tl.load(b_ptrs, mask=offs_k[:, None] < K - kk * BLOCK_K, other=0.0)
        acc = tl.dot(a, b, acc)
        a_ptrs += BLOCK_K * stride_ak
        b_ptrs += BLOCK_K * stride_bk

    c = acc.to(c_ptr.dtype.element_ty)
    offs_cm = pid_m * BLOCK_M + tl.arange(0, BLOCK_M)
    offs_cn = pid_n * BLOCK_N + tl.arange(0, BLOCK_N)
    c_ptrs = c_ptr + offs_cm[:, None] * stride_cm + offs_cn[None, :] * stride_cn
    mask = (offs_cm[:, None] < M) & (offs_cn[None, :] < N)
    tl.store(c_ptrs, c, mask=mask)

# config = {"BLOCK_K": 32, "BLOCK_M": 128, "BLOCK_N": 64, "GROUP_M": 8, "arch": "sm_90", "dtype": "fp8e5m2", "num_ctas": 1, "num_stages": 3, "num_warps": 16}
# arch = sm_90


// ===== COMPILED SASS (sm_90a) =====

	.target	sm_90a

	.elftype	@"ET_EXEC"


//--------------------- .note.nv.tkinfo           --------------------------
	.section	.note.nv.tkinfo,"",@"SHT_NOTE"
	.sectionflags	@"SHF_NOTE_NV_TKINFO"
	.tkinfo
        /*0018*/ 	.word	0x00000002
        /*0030*/ 	.string	""
        /*0030*/ 	.string	"ptxas"
        /*0030*/ 	.string	"Cuda compilation tools, release 13.0, V13.0.88"
        /*0030*/ 	.string	"Build cuda_13.0.r13.0/compiler.36424714_0"
        /*0030*/ 	.string	"-v  -suppress-debug-info  -lineinfo  -arch sm_90a "



//--------------------- .note.nv.cuinfo           --------------------------
	.section	.note.nv.cuinfo,"",@"SHT_NOTE"
	.sectionflags	@"SHF_NOTE_NV_CUINFO"
        /*0018*/ 	.short	0x0002
        /*001a*/ 	.short	0x005a
        /*001c*/ 	.short	0x0082
	.zero		2


//--------------------- .nv.info                  --------------------------
	.section	.nv.info,"",@"SHT_CUDA_INFO"
	.align	4


	//----- nvinfo : EIATTR_REGCOUNT
	.align		4
        /*0000*/ 	.byte	0x04, 0x2f
        /*0002*/ 	.short	(.L_1 - .L_0)
	.align		4
.L_0:
        /*0004*/ 	.word	index@(matmul_kernel)
        /*0008*/ 	.word	0x0000004e


	//----- nvinfo : EIATTR_FRAME_SIZE
	.align		4
.L_1:
        /*000c*/ 	.byte	0x04, 0x11
        /*000e*/ 	.short	(.L_3 - .L_2)
	.align		4
.L_2:
        /*0010*/ 	.word	index@(matmul_kernel)
        /*0014*/ 	.word	0x00000000


	//----- nvinfo : EIATTR_MIN_STACK_SIZE
	.align		4
.L_3:
        /*0018*/ 	.byte	0x04, 0x12
        /*001a*/ 	.short	(.L_5 - .L_4)
	.align		4
.L_4:
        /*001c*/ 	.word	index@(matmul_kernel)
        /*0020*/ 	.word	0x00000000
.L_5:


//--------------------- .nv.compat                --------------------------
	.section	.nv.compat,"",@"SHT_CUDA_COMPAT_INFO"
	.align	4
        /*0000*/ 	.byte	0x02, 0x09, 0x01, 0x00, 0x02, 0x02, 0x04, 0x00, 0x02, 0x05, 0x05, 0x00, 0x03, 0x07, 0x01, 0x01
        /*0010*/ 	.byte	0x02, 0x03, 0x00, 0x00, 0x02, 0x06, 0x01, 0x00, 0x04, 0x0b, 0x08, 0x00, 0x00, 0x00, 0x00, 0x00
        /*0020*/ 	.byte	0x00, 0x00, 0x00, 0x00


//--------------------- .nv.info.matmul_kernel    --------------------------
	.section	.nv.info.matmul_kernel,"",@"SHT_CUDA_INFO"
	.sectionflags	@""
	.align	4


	//----- nvinfo : EIATTR_CUDA_API_VERSION
	.align		4
        /*0000*/ 	.byte	0x04, 0x37
        /*0002*/ 	.short	(.L_7 - .L_6)
.L_6:
        /*0004*/ 	.word	0x00000082


	//----- nvinfo : EIATTR_KPARAM_INFO
	.align		4
.L_7:
        /*0008*/ 	.byte	0x04, 0x17
        /*000a*/ 	.short	(.L_9 - .L_8)
.L_8:
        /*000c*/ 	.word	0x00000000
        /*0010*/ 	.short	0x000d
        /*0012*/ 	.short	0x0048
        /*0014*/ 	.byte	0x00, 0xf4, 0x21, 0x00


	//----- nvinfo : EIATTR_KPARAM_INFO
	.align		4
.L_9:
        /*0018*/ 	.byte	0x04, 0x17
        /*001a*/ 	.short	(.L_11 - .L_10)
.L_10:
        /*001c*/ 	.word	0x00000000
        /*0020*/ 	.short	0x000c
        /*0022*/ 	.short	0x0040
        /*0024*/ 	.byte	0x00, 0xf4, 0x21, 0x00


	//----- nvinfo : EIATTR_KPARAM_INFO
	.align		4
.L_11:
        /*0028*/ 	.byte	0x04, 0x17
        /*002a*/ 	.short	(.L_13 - .L_12)
.L_12:
        /*002c*/ 	.word	0x00000000
        /*0030*/ 	.short	0x000b
        /*0032*/ 	.short	0x0038
        /*0034*/ 	.byte	0x00, 0xf0, 0x11, 0x00


	//----- nvinfo : EIATTR_KPARAM_INFO
	.align		4
.L_13:
        /*0038*/ 	.byte	0x04, 0x17
        /*003a*/ 	.short	(.L_15 - .L_14)
.L_14:
        /*003c*/ 	.word	0x00000000
        /*0040*/ 	.short	0x000a
        /*0042*/ 	.short	0x0034
        /*0044*/ 	.byte	0x00, 0xf0, 0x11, 0x00


	//----- nvinfo : EIATTR_KPARAM_INFO
	.align		4
.L_15:
        /*0048*/ 	.byte	0x04, 0x17
        /*004a*/ 	.short	(.L_17 - .L_16)
.L_16:
        /*004c*/ 	.word	0x00000000
        /*0050*/ 	.short	0x0009
        /*0052*/ 	.short	0x0030
        /*0054*/ 	.byte	0x00, 0xf0, 0x11, 0x00


	//----- nvinfo : EIATTR_KPARAM_INFO
	.align		4
.L_17:
        /*0058*/ 	.byte	0x04, 0x17
        /*005a*/ 	.short	(.L_19 - .L_18)
.L_18:
        /*005c*/ 	.word	0x00000000
        /*0060*/ 	.short	0x0008
        /*0062*/ 	.short	0x002c
        /*0064*/ 	.byte	0x00, 0xf0, 0x11, 0x00


	//----- nvinfo : EIATTR_KPARAM_INFO
	.align		4
.L_19:
        /*0068*/ 	.byte	0x04, 0x17
        /*006a*/ 	.short	(.L_21 - .L_20)
.L_20:
        /*006c*/ 	.word	0x00000000
        /*0070*/ 	.short	0x0007
        /*0072*/ 	.short	0x0028
        /*0074*/ 	.byte	0x00, 0xf0, 0x11, 0x00


	//----- nvinfo : EIATTR_KPARAM_INFO
	.align		4
.L_21:
        /*0078*/ 	.byte	0x04, 0x17
        /*007a*/ 	.short	(.L_23 - .L_22)
.L_22:
        /*007c*/ 	.word	0x00000000
        /*0080*/ 	.short	0x0006
        /*0082*/ 	.short	0x0024
        /*0084*/ 	.byte	0x00, 0xf0, 0x11, 0x00


	//----- nvinfo : EIATTR_KPARAM_INFO
	.align		4
.L_23:
        /*0088*/ 	.byte	0x04, 0x17
        /*008a*/ 	.short	(.L_25 - .L_24)
.L_24:
        /*008c*/ 	.word	0x00000000
        /*0090*/ 	.short	0x0005
        /*0092*/ 	.short	0x0020
        /*0094*/ 	.byte	0x00, 0xf0, 0x11, 0x00


	//----- nvinfo : EIATTR_KPARAM_INFO
	.align		4
.L_25:
        /*0098*/ 	.byte	0x04, 0x17
        /*009a*/ 	.short	(.L_27 - .L_26)
.L_26:
        /*009c*/ 	.word	0x00000000
        /*00a0*/ 	.short	0x0004
        /*00a2*/ 	.short	0x001c
        /*00a4*/ 	.byte	0x00, 0xf0, 0x11, 0x00


	//----- nvinfo : EIATTR_KPARAM_INFO
	.align		4
.L_27:
        /*00a8*/ 	.byte	0x04, 0x17
        /*00aa*/ 	.short	(.L_29 - .L_28)
.L_28:
        /*00ac*/ 	.word	0x00000000
        /*00b0*/ 	.short	0x0003
        /*00b2*/ 	.short	0x0018
        /*00b4*/ 	.byte	0x00, 0xf0, 0x11, 0x00


	//----- nvinfo : EIATTR_KPARAM_INFO
	.align		4
.L_29:
        /*00b8*/ 	.byte	0x04, 0x17
        /*00ba*/ 	.short	(.L_31 - .L_30)
.L_30:
        /*00bc*/ 	.word	0x00000000
        /*00c0*/ 	.short	0x0002
        /*00c2*/ 	.short	0x0010
        /*00c4*/ 	.byte	0x00, 0xf4, 0x21, 0x00


	//----- nvinfo : EIATTR_KPARAM_INFO
	.align		4
.L_31:
        /*00c8*/ 	.byte	0x04, 0x17
        /*00ca*/ 	.short	(.L_33 - .L_32)
.L_32:
        /*00cc*/ 	.word	0x00000000
        /*00d0*/ 	.short	0x0001
        /*00d2*/ 	.short	0x0008
        /*00d4*/ 	.byte	0x00, 0xf4, 0x21, 0x00


	//----- nvinfo : EIATTR_KPARAM_INFO
	.align		4
.L_33:
        /*00d8*/ 	.byte	0x04, 0x17
        /*00da*/ 	.short	(.L_35 - .L_34)
.L_34:
        /*00dc*/ 	.word	0x00000000
        /*00e0*/ 	.short	0x0000
        /*00e2*/ 	.short	0x0000
        /*00e4*/ 	.byte	0x00, 0xf4, 0x21, 0x00


	//----- nvinfo : EIATTR_SPARSE_MMA_MASK
	.align		4
.L_35:
        /*00e8*/ 	.byte	0x03, 0x50
        /*00ea*/ 	.short	0x0000


	//----- nvinfo : EIATTR_MAXREG_COUNT
	.align		4
        /*00ec*/ 	.byte	0x03, 0x1b
        /*00ee*/ 	.short	0x0080


	//----- nvinfo : EIATTR_NUM_BARRIERS
	.align		4
        /*00f0*/ 	.byte	0x02, 0x4c
        /*00f2*/ 	.byte	0x01
	.zero		1


	//----- nvinfo : EIATTR_MERCURY_ISA_VERSION
	.align		4
        /*00f4*/ 	.byte	0x03, 0x5f
        /*00f6*/ 	.short	0x0101


	//----- nvinfo : EIATTR_EXIT_INSTR_OFFSETS
	.align		4
        /*00f8*/ 	.byte	0x04, 0x1c
        /*00fa*/ 	.short	(.L_37 - .L_36)


	//   ....[0]....
.L_36:
        /*00fc*/ 	.word	0x00002170


	//   ....[1]....
        /*0100*/ 	.word	0x00002190


	//----- nvinfo : EIATTR_REQNTID
	.align		4
.L_37:
        /*0104*/ 	.byte	0x04, 0x10
        /*0106*/ 	.short	(.L_39 - .L_38)
.L_38:
        /*0108*/ 	.word	0x00000200
        /*010c*/ 	.word	0x00000001
        /*0110*/ 	.word	0x00000001


	//----- nvinfo : EIATTR_CBANK_PARAM_SIZE
	.align		4
.L_39:
        /*0114*/ 	.byte	0x03, 0x19
        /*0116*/ 	.short	0x0050


	//----- nvinfo : EIATTR_PARAM_CBANK
	.align		4
        /*0118*/ 	.byte	0x04, 0x0a
        /*011a*/ 	.short	(.L_41 - .L_40)
	.align		4
.L_40:
        /*011c*/ 	.word	index@(.nv.constant0.matmul_kernel)
        /*0120*/ 	.short	0x0210
        /*0122*/ 	.short	0x0050


	//----- nvinfo : EIATTR_SW_WAR
	.align		4
.L_41:
        /*0124*/ 	.byte	0x04, 0x36
        /*0126*/ 	.short	(.L_43 - .L_42)
.L_42:
        /*0128*/ 	.word	0x00000008
.L_43:


//--------------------- .nv.callgraph             --------------------------
	.section	.nv.callgraph,"",@"SHT_CUDA_CALLGRAPH"
	.align	4
	.sectionentsize	8
	.align		4
        /*0000*/ 	.word	0x00000000
	.align		4
        /*0004*/ 	.word	0xffffffff
	.align		4
        /*0008*/ 	.word	0x00000000
	.align		4
        /*000c*/ 	.word	0xfffffffe
	.align		4
        /*0010*/ 	.word	0x00000000
	.align		4
        /*0014*/ 	.word	0xfffffffd
	.align		4
        /*0018*/ 	.word	0x00000000
	.align		4
        /*001c*/ 	.word	0xfffffffc


//--------------------- .text.matmul_kernel       --------------------------
	.section	.text.matmul_kernel,"ax",@progbits
	.align	128
        .global         matmul_kernel
        .type           matmul_kernel,@function
        .size           matmul_kernel,(.L_x_3 - matmul_kernel)
        .other          matmul_kernel,@"STO_CUDA_ENTRY STV_DEFAULT"
matmul_kernel:
.text.matmul_kernel:
[----:B------:R-:W0:Y:S08]  /*0000*/  LDC R1, c[0x0][0x28] ;  /* 0x00000a00ff017b82 */ /* 0x000e300000000800 */
[----:B------:R-:W1:Y:S01]  /*0010*/  LDC.64 R12, c[0x0][0x228] ;  /* 0x00008a00ff0c7b82 */ /* 0x000e620000000a00 */
[----:B------:R-:W2:Y:S01]  /*0020*/  S2R R5, SR_CTAID.X ;  /* 0x0000000000057919 */ /* 0x000ea20000002500 */
[----:B------:R-:W-:Y:S01]  /*0030*/  ULDC.64 UR10, c[0x0][0x208] ;  /* 0x00008200000a7ab9 */ /* 0x000fe20000000a00 */
[----:B------:R-:W-:-:S02]  /*0040*/  CS2R R24, SRZ ;  /* 0x0000000000187805 */ /* 0x000fc4000001ff00 */
[----:B------:R-:W-:Y:S02]  /*0050*/  CS2R R26, SRZ ;  /* 0x00000000001a7805 */ /* 0x000fe4000001ff00 */
[----:B------:R-:W-:Y:S02]  /*0060*/  CS2R R28, SRZ ;  /* 0x00000000001c7805 */ /* 0x000fe4000001ff00 */
[----:B------:R-:W-:Y:S02]  /*0070*/  CS2R R30, SRZ ;  /* 0x00000000001e7805 */ /* 0x000fe4000001ff00 */
[----:B------:R-:W-:Y:S01]  /*0080*/  CS2R R32, SRZ ;  /* 0x0000000000207805 */ /* 0x000fe2000001ff00 */
[----:B------:R-:W3:Y:S01]  /*0090*/  LDC R40, c[0x0][0x230] ;  /* 0x00008c00ff287b82 */ /* 0x000ee20000000800 */
[----:B------:R-:W-:Y:S02]  /*00a0*/  CS2R R34, SRZ ;  /* 0x0000000000227805 */ /* 0x000fe4000001ff00 */
[----:B------:R-:W-:-:S02]  /*00b0*/  CS2R R36, SRZ ;  /* 0x0000000000247805 */ /* 0x000fc4000001ff00 */
[----:B------:R-:W-:-:S03]  /*00c0*/  CS2R R38, SRZ ;  /* 0x0000000000267805 */ /* 0x000fc6000001ff00 */
[----:B------:R-:W4:Y:S01]  /*00d0*/  S2UR UR8, SR_CgaCtaId ;  /* 0x00000000000879c3 */ /* 0x000f220000008800 */
[----:B-1----:R-:W-:-:S05]  /*00e0*/  VIADD R0, R13, 0x3f ;  /* 0x0000003f0d007836 */ /* 0x002fca0000000000 */
[----:B------:R-:W-:Y:S01]  /*00f0*/  SHF.R.S32.HI R3, RZ, 0x1f, R0 ;  /* 0x0000001fff037819 */ /* 0x000fe20000011400 */
[----:B---3--:R-:W-:-:S03]  /*0100*/  VIADD R40, R40, 0x1f ;  /* 0x0000001f28287836 */ /* 0x008fc60000000000 */
[----:B------:R-:W-:Y:S02]  /*0110*/  LEA.HI R3, R3, R0, RZ, 0x6 ;  /* 0x0000000003037211 */ /* 0x000fe400078f30ff */
[----:B--2---:R-:W-:Y:S02]  /*0120*/  IABS R8, R5 ;  /* 0x0000000500087213 */ /* 0x004fe40000000000 */
[----:B------:R-:W-:-:S05]  /*0130*/  SHF.R.S32.HI R3, RZ, 0x6, R3 ;  /* 0x00000006ff037819 */ /* 0x000fca0000011403 */
[----:B------:R-:W-:-:S05]  /*0140*/  IMAD.SHL.U32 R4, R3, 0x8, RZ ;  /* 0x0000000803047824 */ /* 0x000fca00078e00ff */
[-C--:B------:R-:W-:Y:S02]  /*0150*/  IABS R7, R4.reuse ;  /* 0x0000000400077213 */ /* 0x080fe40000000000 */
[----:B------:R-:W-:Y:S02]  /*0160*/  IABS R10, R4 ;  /* 0x00000004000a7213 */ /* 0x000fe40000000000 */
[----:B------:R-:W1:Y:S08]  /*0170*/  I2F.RP R0, R7 ;  /* 0x0000000700007306 */ /* 0x000e700000209400 */
[----:B-1----:R-:W1:Y:S02]  /*0180*/  MUFU.RCP R0, R0 ;  /* 0x0000000000007308 */ /* 0x002e640000001000 */
[----:B-1----:R-:W-:-:S02]  /*0190*/  VIADD R2, R0, 0xffffffe ;  /* 0x0ffffffe00027836 */ /* 0x002fc40000000000 */
[----:B------:R-:W-:-:S04]  /*01a0*/  IMAD.MOV R0, RZ, RZ, -R10 ;  /* 0x000000ffff007224 */ /* 0x000fc800078e0a0a */
[----:B------:R1:W2:Y:S02]  /*01b0*/  F2I.FTZ.U32.TRUNC.NTZ R3, R2 ;  /* 0x0000000200037305 */ /* 0x0002a4000021f000 */
[----:B-1----:R-:W-:Y:S02]  /*01c0*/  IMAD.MOV.U32 R2, RZ, RZ, RZ ;  /* 0x000000ffff027224 */ /* 0x002fe400078e00ff */
[----:B--2---:R-:W-:-:S04]  /*01d0*/  IMAD.MOV R6, RZ, RZ, -R3 ;  /* 0x000000ffff067224 */ /* 0x004fc800078e0a03 */
[----:B------:R-:W-:Y:S02]  /*01e0*/  IMAD R9, R6, R7, RZ ;  /* 0x0000000706097224 */ /* 0x000fe400078e02ff */
[----:B------:R-:W-:Y:S02]  /*01f0*/  IMAD.MOV.U32 R6, RZ, RZ, R8 ;  /* 0x000000ffff067224 */ /* 0x000fe400078e0008 */
[----:B------:R-:W-:-:S06]  /*0200*/  IMAD.HI.U32 R3, R3, R9, R2 ;  /* 0x0000000903037227 */ /* 0x000fcc00078e0002 */
[----:B------:R-:W-:-:S04]  /*0210*/  IMAD.HI.U32 R3, R3, R6, RZ ;  /* 0x0000000603037227 */ /* 0x000fc800078e00ff */
[----:B------:R-:W-:-:S05]  /*0220*/  IMAD R0, R3, R0, R6 ;  /* 0x0000000003007224 */ /* 0x000fca00078e0206 */
[----:B------:R-:W-:-:S13]  /*0230*/  ISETP.GT.U32.AND P1, PT, R7, R0, PT ;  /* 0x000000000700720c */ /* 0x000fda0003f24070 */
[----:B------:R-:W-:Y:S02]  /*0240*/  @!P1 IMAD.IADD R0, R0, 0x1, -R7 ;  /* 0x0000000100009824 */ /* 0x000fe400078e0a07 */
[----:B------:R-:W-:Y:S01]  /*0250*/  @!P1 VIADD R3, R3, 0x1 ;  /* 0x0000000103039836 */ /* 0x000fe20000000000 */
[----:B------:R-:W-:Y:S02]  /*0260*/  ISETP.NE.AND P1, PT, R4, RZ, PT ;  /* 0x000000ff0400720c */ /* 0x000fe40003f25270 */
[----:B------:R-:W-:Y:S02]  /*0270*/  ISETP.GE.U32.AND P0, PT, R0, R7, PT ;  /* 0x000000070000720c */ /* 0x000fe40003f06070 */
[----:B------:R-:W-:-:S04]  /*0280*/  LOP3.LUT R0, R5, R4, RZ, 0x3c, !PT ;  /* 0x0000000405007212 */ /* 0x000fc800078e3cff */
[----:B------:R-:W-:Y:S01]  /*0290*/  ISETP.GE.AND P2, PT, R0, RZ, PT ;  /* 0x000000ff0000720c */ /* 0x000fe20003f46270 */
[----:B------:R-:W-:-:S06]  /*02a0*/  VIADD R0, R12, 0x7f ;  /* 0x0000007f0c007836 */ /* 0x000fcc0000000000 */
[----:B------:R-:W-:-:S04]  /*02b0*/  @P0 VIADD R3, R3, 0x1 ;  /* 0x0000000103030836 */ /* 0x000fc80000000000 */
[----:B------:R-:W-:Y:S01]  /*02c0*/  IMAD.MOV.U32 R2, RZ, RZ, R3 ;  /* 0x000000ffff027224 */ /* 0x000fe200078e0003 */
[----:B------:R-:W-:-:S03]  /*02d0*/  SHF.R.S32.HI R3, RZ, 0x1f, R0 ;  /* 0x0000001fff037819 */ /* 0x000fc60000011400 */
[----:B------:R-:W-:Y:S01]  /*02e0*/  @!P2 IMAD.MOV R2, RZ, RZ, -R2 ;  /* 0x000000ffff02a224 */ /* 0x000fe200078e0a02 */
[----:B------:R-:W-:Y:S02]  /*02f0*/  @!P1 LOP3.LUT R2, RZ, R4, RZ, 0x33, !PT ;  /* 0x00000004ff029212 */ /* 0x000fe400078e33ff */
[----:B------:R-:W-:-:S03]  /*0300*/  LEA.HI R3, R3, R0, RZ, 0x7 ;  /* 0x0000000003037211 */ /* 0x000fc600078f38ff */
[----:B------:R-:W-:Y:S02]  /*0310*/  IMAD.SHL.U32 R6, R2, 0x8, RZ ;  /* 0x0000000802067824 */ /* 0x000fe400078e00ff */
[----:B------:R-:W-:-:S03]  /*0320*/  IMAD.MOV R2, RZ, RZ, -R2 ;  /* 0x000000ffff027224 */ /* 0x000fc600078e0a02 */
[----:B------:R-:W-:Y:S01]  /*0330*/  LEA.HI.SX32 R3, R3, -R6, 0x19 ;  /* 0x8000000603037211 */ /* 0x000fe200078fcaff */
[----:B------:R-:W-:-:S03]  /*0340*/  IMAD R11, R4, R2, R5 ;  /* 0x00000002040b7224 */ /* 0x000fc600078e0205 */
[----:B------:R-:W-:-:S04]  /*0350*/  VIMNMX R8, R3, 0x8, PT ;  /* 0x0000000803087848 */ /* 0x000fc80003fe0100 */
[-C--:B------:R-:W-:Y:S02]  /*0360*/  IABS R7, R8.reuse ;  /* 0x0000000800077213 */ /* 0x080fe40000000000 */
[----:B------:R-:W-:Y:S02]  /*0370*/  IABS R4, R8 ;  /* 0x0000000800047213 */ /* 0x000fe40000000000 */
[----:B------:R-:W1:Y:S01]  /*0380*/  I2F.RP R0, R7 ;  /* 0x0000000700007306 */ /* 0x000e620000209400 */
[C---:B------:R-:W-:Y:S02]  /*0390*/  R2UR UR5, R8.reuse ;  /* 0x00000000080572ca */ /* 0x040fe400000e0000 */
[----:B------:R-:W-:-:S11]  /*03a0*/  R2UR UR6, R8 ;  /* 0x00000000080672ca */ /* 0x000fd600000e0000 */
[----:B------:R-:W-:Y:S01]  /*03b0*/  UISETP.NE.AND UP0, UPT, UR5, URZ, UPT ;  /* 0x0000003f0500728c */ /* 0x000fe2000bf05270 */
[----:B-1----:R-:W1:Y:S02]  /*03c0*/  MUFU.RCP R0, R0 ;  /* 0x0000000000007308 */ /* 0x002e640000001000 */
[----:B-1----:R-:W-:Y:S02]  /*03d0*/  VIADD R3, R0, 0xffffffe ;  /* 0x0ffffffe00037836 */ /* 0x002fe40000000000 */
[----:B------:R-:W-:-:S04]  /*03e0*/  IMAD.MOV R0, RZ, RZ, -R4 ;  /* 0x000000ffff007224 */ /* 0x000fc800078e0a04 */
[----:B------:R-:W1:Y:S02]  /*03f0*/  F2I.FTZ.U32.TRUNC.NTZ R3, R3 ;  /* 0x0000000300037305 */ /* 0x000e64000021f000 */
[----:B-1----:R-:W-:-:S04]  /*0400*/  IMAD.MOV R9, RZ, RZ, -R3 ;  /* 0x000000ffff097224 */ /* 0x002fc800078e0a03 */
[----:B------:R-:W-:Y:S01]  /*0410*/  IMAD.MOV.U32 R2, RZ, RZ, R9 ;  /* 0x000000ffff027224 */ /* 0x000fe200078e0009 */
[----:B------:R-:W-:-:S03]  /*0420*/  IABS R9, R11 ;  /* 0x0000000b00097213 */ /* 0x000fc60000000000 */
[----:B------:R-:W-:Y:S02]  /*0430*/  IMAD R5, R2, R7, RZ ;  /* 0x0000000702057224 */ /* 0x000fe400078e02ff */
[----:B------:R-:W-:-:S04]  /*0440*/  IMAD.MOV.U32 R2, RZ, RZ, RZ ;  /* 0x000000ffff027224 */ /* 0x000fc800078e00ff */
[----:B------:R-:W-:-:S06]  /*0450*/  IMAD.HI.U32 R2, R3, R5, R2 ;  /* 0x0000000503027227 */ /* 0x000fcc00078e0002 */
[----:B------:R-:W-:-:S04]  /*0460*/  IMAD.HI.U32 R2, R2, R9, RZ ;  /* 0x0000000902027227 */ /* 0x000fc800078e00ff */
[----:B------:R-:W-:-:S05]  /*0470*/  IMAD R0, R2, R0, R9 ;  /* 0x0000000002007224 */ /* 0x000fca00078e0209 */
[----:B------:R-:W-:-:S13]  /*0480*/  ISETP.GT.U32.AND P1, PT, R7, R0, PT ;  /* 0x000000000700720c */ /* 0x000fda0003f24070 */
[----:B------:R-:W-:Y:S02]  /*0490*/  @!P1 IMAD.IADD R0, R0, 0x1, -R7 ;  /* 0x0000000100009824 */ /* 0x000fe400078e0a07 */
[----:B------:R-:W-:-:S03]  /*04a0*/  @!P1 VIADD R2, R2, 0x1 ;  /* 0x0000000102029836 */ /* 0x000fc60000000000 */
[----:B------:R-:W-:Y:S02]  /*04b0*/  ISETP.GE.U32.AND P0, PT, R0, R7, PT ;  /* 0x000000070000720c */ /* 0x000fe40003f06070 */
[----:B------:R-:W-:-:S04]  /*04c0*/  LOP3.LUT R0, R11, R8, RZ, 0x3c, !PT ;  /* 0x000000080b007212 */ /* 0x000fc800078e3cff */
[----:B------:R-:W-:-:S07]  /*04d0*/  ISETP.GE.AND P2, PT, R0, RZ, PT ;  /* 0x000000ff0000720c */ /* 0x000fce0003f46270 */
[----:B------:R-:W-:Y:S01]  /*04e0*/  @P0 VIADD R2, R2, 0x1 ;  /* 0x0000000102020836 */ /* 0x000fe20000000000 */
[----:B------:R-:W-:-:S03]  /*04f0*/  ISETP.GE.AND P0, PT, R40, 0x20, PT ;  /* 0x000000202800780c */ /* 0x000fc60003f06270 */
[----:B------:R-:W-:Y:S02]  /*0500*/  IMAD.MOV.U32 R0, RZ, RZ, R2 ;  /* 0x000000ffff007224 */ /* 0x000fe400078e0002 */
[----:B------:R-:W1:Y:S02]  /*0510*/  S2R R2, SR_TID.X ;  /* 0x0000000000027919 */ /* 0x000e640000002100 */
[----:B------:R-:W-:-:S05]  /*0520*/  @!P2 IMAD.MOV R0, RZ, RZ, -R0 ;  /* 0x000000ffff00a224 */ /* 0x000fca00078e0a00 */
[----:B------:R-:W-:-:S09]  /*0530*/  R2UR UR4, R0 ;  /* 0x00000000000472ca */ /* 0x000fd200000e0000 */
[----:B------:R-:W-:-:S04]  /*0540*/  @!UP0 ULOP3.LUT UR4, URZ, UR6, URZ, 0x33, !UPT ;  /* 0x000000063f048292 */ /* 0x000fc8000f8e333f */
[----:B------:R-:W-:Y:S02]  /*0550*/  UIADD3 UR5, -UR4, URZ, URZ ;  /* 0x0000003f04057290 */ /* 0x000fe4000fffe13f */
[----:B------:R-:W-:-:S04]  /*0560*/  USHF.L.U32 UR9, UR4, 0x6, URZ ;  /* 0x0000000604097899 */ /* 0x000fc8000800063f */
[----:B------:R-:W-:Y:S01]  /*0570*/  IMAD R0, R8, UR5, R11 ;  /* 0x0000000508007c24 */ /* 0x000fe2000f8e020b */
[----:B------:R-:W-:Y:S02]  /*0580*/  UMOV UR5, 0x400 ;  /* 0x0000040000057882 */ /* 0x000fe40000000000 */
[----:B----4-:R-:W-:Y:S01]  /*0590*/  ULEA UR8, UR8, UR5, 0x18 ;  /* 0x0000000508087291 */ /* 0x010fe2000f8ec03f */
[----:B------:R-:W-:Y:S01]  /*05a0*/  IMAD.IADD R0, R6, 0x1, R0 ;  /* 0x0000000106007824 */ /* 0x000fe200078e0200 */
[C---:B-1----:R-:W-:Y:S02]  /*05b0*/  LOP3.LUT R3, R2.reuse, 0x7f, RZ, 0xc0, !PT ;  /* 0x0000007f02037812 */ /* 0x042fe400078ec0ff */
[----:B------:R-:W-:Y:S02]  /*05c0*/  SHF.R.U32.HI R63, RZ, 0x7, R2 ;  /* 0x00000007ff3f7819 */ /* 0x000fe40000011602 */
[----:B------:R-:W-:Y:S01]  /*05d0*/  LEA.HI R62, R2, 0x4, RZ, 0x19 ;  /* 0x00000004023e7811 */ /* 0x000fe200078fc8ff */
[----:B------:R-:W-:Y:S01]  /*05e0*/  IMAD R0, R0, 0x80, R3 ;  /* 0x0000008000007824 */ /* 0x000fe200078e0203 */
[----:B------:R-:W-:-:S02]  /*05f0*/  LEA.HI R3, R2, 0xc, RZ, 0x19 ;  /* 0x0000000c02037811 */ /* 0x000fc400078fc8ff */
[C---:B------:R-:W-:Y:S02]  /*0600*/  LEA.HI R4, R2.reuse, 0x14, RZ, 0x19 ;  /* 0x0000001402047811 */ /* 0x040fe400078fc8ff */
[----:B------:R-:W-:Y:S02]  /*0610*/  LEA.HI R5, R2, 0x1c, RZ, 0x19 ;  /* 0x0000001c02057811 */ /* 0x000fe400078fc8ff */
[----:B------:R-:W-:Y:S01]  /*0620*/  SGXT.U32 R63, R63, 0x2 ;  /* 0x000000023f3f781a */ /* 0x000fe20000000000 */
[----:B0-----:R-:W-:Y:S06]  /*0630*/  @!P0 BRA `(.L_x_0) ;  /* 0x0000000c00c08947 */ /* 0x001fec0003800000 */
[----:B------:R-:W-:Y:S01]  /*0640*/  IABS R21, R12 ;  /* 0x0000000c00157213 */ /* 0x000fe20000000000 */
[----:B------:R-:W0:Y:S01]  /*0650*/  LDC R52, c[0x0][0x238] ;  /* 0x00008e00ff347b82 */ /* 0x000e220000000800 */
[----:B------:R-:W-:Y:S01]  /*0660*/  IABS R6, R13 ;  /* 0x0000000d00067213 */ /* 0x000fe20000000000 */
[----:B------:R-:W-:Y:S01]  /*0670*/  ULDC.64 UR14, c[0x0][0x210] ;  /* 0x00008400000e7ab9 */ /* 0x000fe20000000a00 */
[----:B------:R-:W1:Y:S01]  /*0680*/  I2F.RP R14, R21 ;  /* 0x00000015000e7306 */ /* 0x000e620000209400 */
[--C-:B------:R-:W-:Y:S02]  /*0690*/  SHF.R.U32.HI R15, RZ, 0x5, R2.reuse ;  /* 0x00000005ff0f7819 */ /* 0x100fe40000011602 */
[----:B------:R-:W-:Y:S02]  /*06a0*/  CS2R R24, SRZ ;  /* 0x0000000000187805 */ /* 0x000fe4000001ff00 */
[----:B------:R-:W-:Y:S02]  /*06b0*/  SHF.R.S32.HI R23, RZ, 0x7, R2 ;  /* 0x00000007ff177819 */ /* 0x000fe40000011402 */
[----:B------:R-:W-:-:S02]  /*06c0*/  CS2R R26, SRZ ;  /* 0x00000000001a7805 */ /* 0x000fc4000001ff00 */
[----:B------:R-:W-:Y:S02]  /*06d0*/  R2UR UR13, R15 ;  /* 0x000000000f0d72ca */ /* 0x000fe400000e0000 */
[----:B------:R-:W-:Y:S02]  /*06e0*/  CS2R R28, SRZ ;  /* 0x00000000001c7805 */ /* 0x000fe4000001ff00 */
[----:B------:R-:W-:Y:S01]  /*06f0*/  SGXT R23, R23, 0x1 ;  /* 0x000000011717781a */ /* 0x000fe20000000200 */
[----:B------:R-:W2:Y:S01]  /*0700*/  I2F.RP R7, R6 ;  /* 0x0000000600077306 */ /* 0x000ea20000209400 */
[----:B------:R-:W-:Y:S02]  /*0710*/  CS2R R30, SRZ ;  /* 0x00000000001e7805 */ /* 0x000fe4000001ff00 */
[----:B------:R-:W-:Y:S02]  /*0720*/  CS2R R32, SRZ ;  /* 0x0000000000207805 */ /* 0x000fe4000001ff00 */
[----:B------:R-:W-:-:S02]  /*0730*/  LOP3.LUT R43, R23, 0x90, RZ, 0xc0, !PT ;  /* 0x00000090172b7812 */ /* 0x000fc400078ec0ff */
[----:B------:R-:W-:Y:S02]  /*0740*/  CS2R R34, SRZ ;  /* 0x0000000000227805 */ /* 0x000fe4000001ff00 */
[----:B------:R-:W-:Y:S02]  /*0750*/  CS2R R36, SRZ ;  /* 0x0000000000247805 */ /* 0x000fe4000001ff00 */
[----:B------:R-:W-:Y:S01]  /*0760*/  CS2R R38, SRZ ;  /* 0x0000000000267805 */ /* 0x000fe2000001ff00 */
[----:B------:R-:W-:Y:S01]  /*0770*/  ULDC UR12, c[0x0][0x230] ;  /* 0x00008c00000c7ab9 */ /* 0x000fe20000000800 */
[----:B-1----:R-:W1:Y:S01]  /*0780*/  MUFU.RCP R14, R14 ;  /* 0x0000000e000e7308 */ /* 0x002e620000001000 */
[----:B------:R-:W-:Y:S02]  /*0790*/  UIADD3 UR4, UR9, UR13, URZ ;  /* 0x0000000d09047290 */ /* 0x000fe4000fffe03f */
[----:B------:R-:W-:Y:S01]  /*07a0*/  ULOP3.LUT UR7, UR9, 0xf, UR13, 0xf8, !UPT ;  /* 0x0000000f09077892 */ /* 0x000fe2000f8ef80d */
[-C--:B0-----:R-:W-:Y:S01]  /*07b0*/  IMAD R18, R3, R52.reuse, RZ ;  /* 0x0000003403127224 */ /* 0x081fe200078e02ff */
[----:B------:R-:W-:Y:S01]  /*07c0*/  UIADD3 UR5, UR4, 0x30, URZ ;  /* 0x0000003004057890 */ /* 0x000fe2000fffe03f */
[----:B------:R-:W-:-:S02]  /*07d0*/  IMAD R20, R63, R52, RZ ;  /* 0x000000343f147224 */ /* 0x000fc400078e02ff */
[----:B--2---:R-:W0:Y:S01]  /*07e0*/  MUFU.RCP R7, R7 ;  /* 0x0000000700077308 */ /* 0x004e220000001000 */
[----:B------:R-:W-:Y:S02]  /*07f0*/  ULOP3.LUT UR6, UR7, 0x20, URZ, 0xfc, !UPT ;  /* 0x0000002007067892 */ /* 0x000fe4000f8efc3f */
[----:B------:R-:W-:Y:S01]  /*0800*/  UIADD3 UR4, UR4, 0x10, URZ ;  /* 0x0000001004047890 */ /* 0x000fe2000fffe03f */
[----:B-1----:R-:W-:Y:S01]  /*0810*/  VIADD R10, R14, 0xffffffe ;  /* 0x0ffffffe0e0a7836 */ /* 0x002fe20000000000 */
[----:B------:R-:W-:-:S03]  /*0820*/  IABS R14, R0 ;  /* 0x00000000000e7213 */ /* 0x000fc60000000000 */
[----:B------:R1:W2:Y:S01]  /*0830*/  F2I.FTZ.U32.TRUNC.NTZ R11, R10 ;  /* 0x0000000a000b7305 */ /* 0x0002a2000021f000 */
[----:B0-----:R-:W-:-:S07]  /*0840*/  VIADD R8, R7, 0xffffffe ;  /* 0x0ffffffe07087836 */ /* 0x001fce0000000000 */
[----:B------:R0:W3:Y:S01]  /*0850*/  F2I.FTZ.U32.TRUNC.NTZ R9, R8 ;  /* 0x0000000800097305 */ /* 0x0000e2000021f000 */
[----:B-1----:R-:W-:Y:S02]  /*0860*/  IMAD.MOV.U32 R10, RZ, RZ, RZ ;  /* 0x000000ffff0a7224 */ /* 0x002fe400078e00ff */
[----:B--2---:R-:W-:Y:S02]  /*0870*/  IMAD.MOV R16, RZ, RZ, -R11 ;  /* 0x000000ffff107224 */ /* 0x004fe400078e0a0b */
[----:B0-----:R-:W-:Y:S02]  /*0880*/  IMAD.MOV.U32 R8, RZ, RZ, RZ ;  /* 0x000000ffff087224 */ /* 0x001fe400078e00ff */
[----:B------:R-:W-:-:S04]  /*0890*/  IMAD R15, R16, R21, RZ ;  /* 0x00000015100f7224 */ /* 0x000fc800078e02ff */
[----:B------:R-:W-:-:S04]  /*08a0*/  IMAD.HI.U32 R11, R11, R15, R10 ;  /* 0x0000000f0b0b7227 */ /* 0x000fc800078e000a */
[----:B---3--:R-:W-:Y:S02]  /*08b0*/  IMAD.MOV R7, RZ, RZ, -R9 ;  /* 0x000000ffff077224 */ /* 0x008fe400078e0a09 */
[----:B------:R-:W-:-:S04]  /*08c0*/  IMAD.HI.U32 R11, R11, R14, RZ ;  /* 0x0000000e0b0b7227 */ /* 0x000fc800078e00ff */
[----:B------:R-:W-:Y:S02]  /*08d0*/  IMAD R7, R7, R6, RZ ;  /* 0x0000000607077224 */ /* 0x000fe400078e02ff */
[----:B------:R-:W-:Y:S02]  /*08e0*/  IMAD.MOV R11, RZ, RZ, -R11 ;  /* 0x000000ffff0b7224 */ /* 0x000fe400078e0a0b */
[----:B------:R-:W-:-:S04]  /*08f0*/  IMAD.HI.U32 R8, R9, R7, R8 ;  /* 0x0000000709087227 */ /* 0x000fc800078e0008 */
[----:B------:R-:W-:Y:S02]  /*0900*/  IMAD.U32 R7, RZ, RZ, UR5 ;  /* 0x00000005ff077e24 */ /* 0x000fe4000f8e00ff */
[C---:B------:R-:W-:Y:S02]  /*0910*/  IMAD R14, R21.reuse, R11, R14 ;  /* 0x0000000b150e7224 */ /* 0x040fe400078e020e */
[----:B------:R-:W-:Y:S01]  /*0920*/  IMAD.U32 R11, RZ, RZ, UR7 ;  /* 0x00000007ff0b7e24 */ /* 0x000fe2000f8e00ff */
[----:B------:R-:W-:Y:S01]  /*0930*/  IABS R7, R7 ;  /* 0x0000000700077213 */ /* 0x000fe20000000000 */
[----:B------:R-:W-:Y:S01]  /*0940*/  IMAD.U32 R9, RZ, RZ, UR6 ;  /* 0x00000006ff097e24 */ /* 0x000fe2000f8e00ff */
[----:B------:R-:W-:Y:S01]  /*0950*/  ISETP.GT.U32.AND P0, PT, R21, R14, PT ;  /* 0x0000000e1500720c */ /* 0x000fe20003f04070 */
[----:B------:R-:W-:Y:S01]  /*0960*/  IMAD.U32 R10, RZ, RZ, UR4 ;  /* 0x00000004ff0a7e24 */ /* 0x000fe2000f8e00ff */
[----:B------:R-:W-:Y:S01]  /*0970*/  IABS R19, R11 ;  /* 0x0000000b00137213 */ /* 0x000fe20000000000 */
[----:B------:R-:W-:Y:S01]  /*0980*/  IMAD.MOV.U32 R11, RZ, RZ, R7 ;  /* 0x000000ffff0b7224 */ /* 0x000fe200078e0007 */
[----:B------:R-:W-:-:S02]  /*0990*/  IABS R15, R9 ;  /* 0x00000009000f7213 */ /* 0x000fc40000000000 */
[----:B------:R-:W-:Y:S01]  /*09a0*/  IABS R17, R10 ;  /* 0x0000000a00117213 */ /* 0x000fe20000000000 */
[----:B------:R-:W-:-:S04]  /*09b0*/  IMAD.HI.U32 R7, R8, R11, RZ ;  /* 0x0000000b08077227 */ /* 0x000fc800078e00ff */
[----:B------:R-:W-:-:S04]  /*09c0*/  IMAD.HI.U32 R9, R8, R15, RZ ;  /* 0x0000000f08097227 */ /* 0x000fc800078e00ff */
[----:B------:R-:W-:-:S04]  /*09d0*/  IMAD.HI.U32 R10, R8, R17, RZ ;  /* 0x00000011080a7227 */ /* 0x000fc800078e00ff */
[----:B------:R-:W-:Y:S02]  /*09e0*/  IMAD.MOV R7, RZ, RZ, -R7 ;  /* 0x000000ffff077224 */ /* 0x000fe400078e0a07 */
[----:B------:R-:W-:-:S04]  /*09f0*/  IMAD.HI.U32 R8, R8, R19, RZ ;  /* 0x0000001308087227 */ /* 0x000fc800078e00ff */
[----:B------:R-:W-:Y:S02]  /*0a00*/  IMAD.MOV R16, RZ, RZ, -R9 ;  /* 0x000000ffff107224 */ /* 0x000fe400078e0a09 */
[----:B------:R-:W-:Y:S02]  /*0a10*/  IMAD.MOV R10, RZ, RZ, -R10 ;  /* 0x000000ffff0a7224 */ /* 0x000fe400078e0a0a */
[C---:B------:R-:W-:Y:S01]  /*0a20*/  IMAD R9, R6.reuse, R7, R11 ;  /* 0x0000000706097224 */ /* 0x040fe200078e020b */
[----:B------:R-:W-:Y:S01]  /*0a30*/  SHF.R.S32.HI R7, RZ, 0x1f, R40 ;  /* 0x0000001fff077819 */ /* 0x000fe20000011428 */
[----:B------:R-:W-:Y:S02]  /*0a40*/  IMAD.MOV R8, RZ, RZ, -R8 ;  /* 0x000000ffff087224 */ /* 0x000fe400078e0a08 */
[C---:B------:R-:W-:Y:S01]  /*0a50*/  IMAD R11, R6.reuse, R16, R15 ;  /* 0x00000010060b7224 */ /* 0x040fe200078e020f */
[C---:B------:R-:W-:Y:S01]  /*0a60*/  ISETP.GT.U32.AND P1, PT, R6.reuse, R9, PT ;  /* 0x000000090600720c */ /* 0x040fe20003f24070 */
[----:B------:R-:W-:Y:S01]  /*0a70*/  IMAD R17, R6, R10, R17 ;  /* 0x0000000a06117224 */ /* 0x000fe200078e0211 */
[----:B------:R-:W0:Y:S01]  /*0a80*/  LDC R15, c[0x0][0x23c] ;  /* 0x00008f00ff0f7b82 */ /* 0x000e220000000800 */
[----:B------:R-:W-:Y:S01]  /*0a90*/  @!P0 IMAD.IADD R14, R14, 0x1, -R21 ;  /* 0x000000010e0e8824 */ /* 0x000fe200078e0a15 */
[C---:B------:R-:W-:Y:S01]  /*0aa0*/  ISETP.GT.U32.AND P2, PT, R6.reuse, R11, PT ;  /* 0x0000000b0600720c */ /* 0x040fe20003f44070 */
[C---:B------:R-:W-:Y:S01]  /*0ab0*/  IMAD R19, R6.reuse, R8, R19 ;  /* 0x0000000806137224 */ /* 0x040fe200078e0213 */
[----:B------:R-:W-:Y:S01]  /*0ac0*/  ISETP.GT.U32.AND P3, PT, R6, R17, PT ;  /* 0x000000110600720c */ /* 0x000fe20003f64070 */
[----:B------:R-:W-:Y:S01]  /*0ad0*/  IMAD.SHL.U32 R8, R2, 0x20, RZ ;  /* 0x0000002002087824 */ /* 0x000fe200078e00ff */
[----:B------:R-:W-:Y:S01]  /*0ae0*/  ISETP.GT.U32.AND P0, PT, R21, R14, PT ;  /* 0x0000000e1500720c */ /* 0x000fe20003f04070 */
[----:B------:R-:W-:Y:S01]  /*0af0*/  IMAD R16, R5, R52, RZ ;  /* 0x0000003405107224 */ /* 0x000fe200078e02ff */
[----:B------:R-:W-:-:S02]  /*0b00*/  ISETP.GT.U32.AND P4, PT, R6, R19, PT ;  /* 0x000000130600720c */ /* 0x000fc40003f84070 */
[----:B------:R-:W-:Y:S01]  /*0b10*/  LOP3.LUT R8, R8, 0xf60, RZ, 0xc0, !PT ;  /* 0x00000f6008087812 */ /* 0x000fe200078ec0ff */
[--C-:B------:R-:W-:Y:S01]  /*0b20*/  @!P1 IMAD.IADD R9, R9, 0x1, -R6.reuse ;  /* 0x0000000109099824 */ /* 0x100fe200078e0a06 */
[----:B------:R-:W-:Y:S02]  /*0b30*/  ISETP.NE.AND P1, PT, R12, RZ, PT ;  /* 0x000000ff0c00720c */ /* 0x000fe40003f25270 */
[----:B------:R-:W-:Y:S01]  /*0b40*/  LEA.HI R40, R7, R40, RZ, 0x5 ;  /* 0x0000002807287211 */ /* 0x000fe200078f28ff */
[--C-:B------:R-:W-:Y:S01]  /*0b50*/  @!P2 IMAD.IADD R11, R11, 0x1, -R6.reuse ;  /* 0x000000010b0ba824 */ /* 0x100fe200078e0a06 */
[----:B------:R-:W-:Y:S01]  /*0b60*/  ISETP.GT.U32.AND P2, PT, R6, R9, PT ;  /* 0x000000090600720c */ /* 0x000fe20003f44070 */
[----:B------:R-:W-:Y:S01]  /*0b70*/  @!P3 IMAD.IADD R17, R17, 0x1, -R6 ;  /* 0x000000011111b824 */ /* 0x000fe200078e0a06 */
[----:B------:R-:W-:Y:S01]  /*0b80*/  SHF.R.S32.HI R40, RZ, 0x5, R40 ;  /* 0x00000005ff287819 */ /* 0x000fe20000011428 */
[----:B------:R-:W-:Y:S01]  /*0b90*/  @!P0 IMAD.IADD R14, R14, 0x1, -R21 ;  /* 0x000000010e0e8824 */ /* 0x000fe200078e0a15 */
[----:B------:R-:W-:Y:S01]  /*0ba0*/  ISETP.GE.AND P0, PT, R0, RZ, PT ;  /* 0x000000ff0000720c */ /* 0x000fe20003f06270 */
[----:B------:R-:W-:Y:S01]  /*0bb0*/  @!P4 IMAD.IADD R19, R19, 0x1, -R6 ;  /* 0x000000011313c824 */ /* 0x000fe200078e0a06 */
[----:B------:R-:W-:-:S02]  /*0bc0*/  ISETP.GT.U32.AND P3, PT, R6, R11, PT ;  /* 0x0000000b0600720c */ /* 0x000fc40003f64070 */
[C---:B------:R-:W-:Y:S02]  /*0bd0*/  ISETP.GT.U32.AND P4, PT, R6.reuse, R17, PT ;  /* 0x000000110600720c */ /* 0x040fe40003f84070 */
[----:B------:R-:W-:Y:S02]  /*0be0*/  ISETP.GT.U32.AND P5, PT, R6, R19, PT ;  /* 0x000000130600720c */ /* 0x000fe40003fa4070 */
[----:B------:R-:W-:Y:S01]  /*0bf0*/  SHF.R.S32.HI R21, RZ, 0x2, R2 ;  /* 0x00000002ff157819 */ /* 0x000fe20000011402 */
[----:B------:R-:W-:Y:S01]  /*0c00*/  @!P2 IMAD.IADD R9, R9, 0x1, -R6 ;  /* 0x000000010909a824 */ /* 0x000fe200078e0a06 */
[----:B------:R-:W-:Y:S01]  /*0c10*/  ISETP.LE.AND P2, PT, RZ, UR6, PT ;  /* 0x00000006ff007c0c */ /* 0x000fe2000bf43270 */
[----:B------:R-:W-:Y:S01]  /*0c20*/  ULDC UR6, c[0x0][0x234] ;  /* 0x00008d0000067ab9 */ /* 0x000fe20000000800 */
[----:B------:R-:W-:Y:S01]  /*0c30*/  SGXT R21, R21, 0x1 ;  /* 0x000000011515781a */ /* 0x000fe20000000200 */
[----:B------:R-:W-:Y:S01]  /*0c40*/  @!P0 IMAD.MOV R14, RZ, RZ, -R14 ;  /* 0x000000ffff0e8224 */ /* 0x000fe200078e0a0e */
[----:B------:R-:W-:Y:S01]  /*0c50*/  @!P1 LOP3.LUT R14, RZ, R12, RZ, 0x33, !PT ;  /* 0x0000000cff0e9212 */ /* 0x000fe200078e33ff */
[--C-:B------:R-:W-:Y:S01]  /*0c60*/  @!P3 IMAD.IADD R11, R11, 0x1, -R6.reuse ;  /* 0x000000010b0bb824 */ /* 0x100fe200078e0a06 */
[----:B------:R-:W-:Y:S01]  /*0c70*/  ISETP.LE.AND P1, PT, RZ, UR5, PT ;  /* 0x00000005ff007c0c */ /* 0x000fe2000bf23270 */
[--C-:B------:R-:W-:Y:S01]  /*0c80*/  @!P4 IMAD.IADD R17, R17, 0x1, -R6.reuse ;  /* 0x000000011111c824 */ /* 0x100fe200078e0a06 */
[----:B------:R-:W-:Y:S01]  /*0c90*/  ISETP.LE.AND P4, PT, RZ, UR7, PT ;  /* 0x00000007ff007c0c */ /* 0x000fe2000bf83270 */
[----:B------:R-:W-:Y:S01]  /*0ca0*/  @!P5 IMAD.IADD R19, R19, 0x1, -R6 ;  /* 0x000000011313d824 */ /* 0x000fe200078e0a06 */
[----:B------:R-:W-:Y:S01]  /*0cb0*/  ISETP.LE.AND P3, PT, RZ, UR4, PT ;  /* 0x00000004ff007c0c */ /* 0x000fe2000bf63270 */
[----:B------:R-:W-:Y:S01]  /*0cc0*/  IMAD R14, R14, UR6, RZ ;  /* 0x000000060e0e7c24 */ /* 0x000fe2000f8e02ff */
[----:B------:R-:W-:Y:S01]  /*0cd0*/  LOP3.LUT R6, R2, 0x1f, RZ, 0xc0, !PT ;  /* 0x0000001f02067812 */ /* 0x000fe200078ec0ff */
[----:B------:R-:W-:Y:S01]  /*0ce0*/  @!P2 IMAD.MOV R11, RZ, RZ, -R11 ;  /* 0x000000ffff0ba224 */ /* 0x000fe200078e0a0b */
[----:B------:R-:W-:Y:S01]  /*0cf0*/  ISETP.NE.AND P0, PT, R13, RZ, PT ;  /* 0x000000ff0d00720c */ /* 0x000fe20003f05270 */
[----:B------:R-:W-:Y:S01]  /*0d00*/  ULDC.64 UR4, c[0x0][0x218] ;  /* 0x0000860000047ab9 */ /* 0x000fe20000000a00 */
[----:B------:R-:W-:Y:S01]  /*0d10*/  LOP3.LUT R12, RZ, R13, RZ, 0x33, !PT ;  /* 0x0000000dff0c7212 */ /* 0x000fe200078e33ff */
[----:B0-----:R-:W-:Y:S01]  /*0d20*/  IMAD R10, R6, R15, RZ ;  /* 0x0000000f060a7224 */ /* 0x001fe200078e02ff */
[----:B------:R-:W-:Y:S01]  /*0d30*/  LOP3.LUT R42, R8, 0x90, R21, 0xf8, !PT ;  /* 0x00000090082a7812 */ /* 0x000fe200078ef815 */
[----:B------:R-:W-:Y:S01]  /*0d40*/  @!P1 IMAD.MOV R9, RZ, RZ, -R9 ;  /* 0x000000ffff099224 */ /* 0x000fe200078e0a09 */
[----:B------:R-:W-:Y:S01]  /*0d50*/  SEL R46, R12, R11, !P0 ;  /* 0x0000000b0c2e7207 */ /* 0x000fe20004000000 */
[----:B------:R-:W-:Y:S01]  /*0d60*/  @!P4 IMAD.MOV R19, RZ, RZ, -R19 ;  /* 0x000000ffff13c224 */ /* 0x000fe200078e0a13 */
[----:B------:R-:W-:Y:S01]  /*0d70*/  IADD3 R7, P5, R10, UR4, RZ ;  /* 0x000000040a077c10 */ /* 0x000fe2000ffbe0ff */
[----:B------:R-:W-:Y:S01]  /*0d80*/  @!P3 IMAD.MOV R17, RZ, RZ, -R17 ;  /* 0x000000ffff11b224 */ /* 0x000fe200078e0a11 */
[C---:B------:R-:W-:Y:S01]  /*0d90*/  SEL R44, R12.reuse, R9, !P0 ;  /* 0x000000090c2c7207 */ /* 0x040fe20004000000 */
[----:B------:R-:W-:Y:S01]  /*0da0*/  ULDC UR4, c[0x0][0x240] ;  /* 0x0000900000047ab9 */ /* 0x000fe20000000800 */
[----:B------:R-:W-:Y:S01]  /*0db0*/  SEL R50, R12, R19, !P0 ;  /* 0x000000130c327207 */ /* 0x000fe20004000000 */
[----:B------:R-:W-:Y:S01]  /*0dc0*/  IMAD R46, R46, UR4, RZ ;  /* 0x000000042e2e7c24 */ /* 0x000fe2000f8e02ff */
[----:B------:R-:W-:Y:S01]  /*0dd0*/  SEL R48, R12, R17, !P0 ;  /* 0x000000110c307207 */ /* 0x000fe20004000000 */
[----:B------:R-:W-:Y:S01]  /*0de0*/  IMAD R44, R44, UR4, RZ ;  /* 0x000000042c2c7c24 */ /* 0x000fe2000f8e02ff */
[----:B------:R-:W-:Y:S01]  /*0df0*/  IADD3 R8, P1, R14, UR14, RZ ;  /* 0x0000000e0e087c10 */ /* 0x000fe2000ff3e0ff */
[----:B------:R-:W-:Y:S01]  /*0e00*/  IMAD R50, R50, UR4, RZ ;  /* 0x0000000432327c24 */ /* 0x000fe2000f8e02ff */
[C---:B------:R-:W-:Y:S01]  /*0e10*/  LOP3.LUT R11, R63.reuse, 0x8, RZ, 0xfc, !PT ;  /* 0x000000083f0b7812 */ /* 0x040fe200078efcff */
[----:B------:R-:W-:Y:S01]  /*0e20*/  IMAD R48, R48, UR4, RZ ;  /* 0x0000000430307c24 */ /* 0x000fe2000f8e02ff */
[C---:B------:R-:W-:Y:S01]  /*0e30*/  LOP3.LUT R12, R63.reuse, 0x10, RZ, 0xfc, !PT ;  /* 0x000000103f0c7812 */ /* 0x040fe200078efcff */
[-C--:B------:R-:W-:Y:S01]  /*0e40*/  IMAD R17, R4, R52.reuse, RZ ;  /* 0x0000003404117224 */ /* 0x080fe200078e02ff */
[----:B------:R-:W-:Y:S01]  /*0e50*/  LOP3.LUT R13, R63, 0x18, RZ, 0xfc, !PT ;  /* 0x000000183f0d7812 */ /* 0x000fe200078efcff */
[-C--:B------:R-:W-:Y:S01]  /*0e60*/  IMAD R19, R62, R52.reuse, RZ ;  /* 0x000000343e137224 */ /* 0x080fe200078e02ff */
[----:B------:R-:W-:Y:S01]  /*0e70*/  LOP3.LUT R41, R42, R63, RZ, 0xfc, !PT ;  /* 0x0000003f2a297212 */ /* 0x000fe200078efcff */
[-C--:B------:R-:W-:Y:S01]  /*0e80*/  IMAD R22, R12, R52.reuse, RZ ;  /* 0x000000340c167224 */ /* 0x080fe200078e02ff */
[----:B------:R-:W-:Y:S01]  /*0e90*/  LEA.HI.X.SX32 R9, R14, UR15, 0x1, P1 ;  /* 0x0000000f0e097c11 */ /* 0x000fe200088f0eff */
[----:B------:R-:W-:Y:S01]  /*0ea0*/  IMAD.SHL.U32 R14, R15, 0x20, RZ ;  /* 0x000000200f0e7824 */ /* 0x000fe200078e00ff */
[----:B------:R-:W-:Y:S01]  /*0eb0*/  LOP3.LUT R42, R43, 0x17f, R2, 0x78, !PT ;  /* 0x0000017f2b2a7812 */ /* 0x000fe200078e7802 */
[----:B------:R-:W-:Y:S01]  /*0ec0*/  IMAD.SHL.U32 R15, R52, 0x20, RZ ;  /* 0x00000020340f7824 */ /* 0x000fe200078e00ff */
[----:B------:R-:W-:Y:S01]  /*0ed0*/  LEA.HI.X.SX32 R10, R10, UR5, 0x1, P5 ;  /* 0x000000050a0a7c11 */ /* 0x000fe2000a8f0eff */
[-C--:B------:R-:W-:Y:S01]  /*0ee0*/  IMAD R21, R13, R52.reuse, RZ ;  /* 0x000000340d157224 */ /* 0x080fe200078e02ff */
[----:B------:R-:W-:Y:S01]  /*0ef0*/  LOP3.LUT R43, R41, 0x10, RZ, 0x3c, !PT ;  /* 0x00000010292b7812 */ /* 0x000fe200078e3cff */
[----:B------:R-:W-:Y:S01]  /*0f00*/  IMAD R23, R11, R52, RZ ;  /* 0x000000340b177224 */ /* 0x000fe200078e02ff */
[----:B------:R-:W-:Y:S01]  /*0f10*/  SHF.R.S32.HI R45, RZ, 0x1f, R44 ;  /* 0x0000001fff2d7819 */ /* 0x000fe2000001142c */
[----:B------:R-:W-:Y:S01]  /*0f20*/  UIADD3 UR14, UR8, 0x1000, URZ ;  /* 0x00001000080e7890 */ /* 0x000fe2000fffe03f */
[----:B------:R-:W-:-:S02]  /*0f30*/  SHF.R.S32.HI R47, RZ, 0x1f, R46 ;  /* 0x0000001fff2f7819 */ /* 0x000fc4000001142e */
[----:B------:R-:W-:Y:S02]  /*0f40*/  SHF.R.S32.HI R49, RZ, 0x1f, R48 ;  /* 0x0000001fff317819 */ /* 0x000fe40000011430 */
[----:B------:R-:W-:-:S07]  /*0f50*/  SHF.R.S32.HI R51, RZ, 0x1f, R50 ;  /* 0x0000001fff337819 */ /* 0x000fce0000011432 */
.L_x_1:
[----:B------:R-:W-:Y:S02]  /*0f60*/  ISETP.GE.AND P0, PT, R63, UR12, PT ;  /* 0x0000000c3f007c0c */ /* 0x000fe4000bf06270 */
[C---:B0-----:R-:W-:Y:S02]  /*0f70*/  IADD3 R54, P1, R20.reuse, R8, RZ ;  /* 0x0000000814367210 */ /* 0x041fe40007f3e0ff */
[----:B------:R-:W-:Y:S02]  /*0f80*/  PRMT R66, RZ, 0x7610, R66 ;  /* 0x00007610ff427816 */ /* 0x000fe40000000042 */
[----:B------:R-:W-:Y:S02]  /*0f90*/  LEA.HI.X.SX32 R55, R20, R9, 0x1, P1 ;  /* 0x0000000914377211 */ /* 0x000fe400008f0eff */
[----:B------:R-:W-:-:S05]  /*0fa0*/  ISETP.GE.AND P1, PT, R62, UR12, PT ;  /* 0x0000000c3e007c0c */ /* 0x000fca000bf26270 */
[----:B------:R-:W2:Y:S01]  /*0fb0*/  @!P0 LDG.E.U8 R66, desc[UR10][R54.64] ;  /* 0x0000000a36428981 */ /* 0x000ea2000c1e1100 */
[C---:B------:R-:W-:Y:S02]  /*0fc0*/  IADD3 R56, P0, R19.reuse, R8, RZ ;  /* 0x0000000813387210 */ /* 0x040fe40007f1e0ff */
[----:B------:R-:W-:Y:S02]  /*0fd0*/  PRMT R64, RZ, 0x7610, R64 ;  /* 0x00007610ff407816 */ /* 0x000fe40000000040 */
[----:B------:R-:W-:-:S05]  /*0fe0*/  LEA.HI.X.SX32 R57, R19, R9, 0x1, P0 ;  /* 0x0000000913397211 */ /* 0x000fca00000f0eff */
[----:B------:R0:W3:Y:S01]  /*0ff0*/  @!P1 LDG.E.U8 R64, desc[UR10][R56.64] ;  /* 0x0000000a38409981 */ /* 0x0000e2000c1e1100 */
[CC--:B------:R-:W-:Y:S02]  /*1000*/  IADD3 R70, P1, R23.reuse, R8.reuse, RZ ;  /* 0x0000000817467210 */ /* 0x0c0fe40007f3e0ff */
[----:B------:R-:W-:Y:S02]  /*1010*/  IADD3 R60, P0, R18, R8, RZ ;  /* 0x00000008123c7210 */ /* 0x000fe40007f1e0ff */
[-C--:B------:R-:W-:Y:S02]  /*1020*/  LEA.HI.X.SX32 R71, R23, R9.reuse, 0x1, P1 ;  /* 0x0000000917477211 */ /* 0x080fe400008f0eff */
[----:B------:R-:W-:Y:S02]  /*1030*/  ISETP.GE.AND P1, PT, R12, UR12, PT ;  /* 0x0000000c0c007c0c */ /* 0x000fe4000bf26270 */
[----:B------:R-:W-:Y:S02]  /*1040*/  LEA.HI.X.SX32 R61, R18, R9, 0x1, P0 ;  /* 0x00000009123d7211 */ /* 0x000fe400000f0eff */
[----:B------:R-:W-:-:S02]  /*1050*/  ISETP.GE.AND P2, PT, R11, UR12, PT ;  /* 0x0000000c0b007c0c */ /* 0x000fc4000bf46270 */
[CC--:B------:R-:W-:Y:S02]  /*1060*/  IADD3 R74, P0, R22.reuse, R8.reuse, RZ ;  /* 0x00000008164a7210 */ /* 0x0c0fe40007f1e0ff */
[----:B------:R-:W-:Y:S02]  /*1070*/  ISETP.GE.AND P3, PT, R3, UR12, PT ;  /* 0x0000000c03007c0c */ /* 0x000fe4000bf66270 */
[----:B0-----:R-:W-:Y:S02]  /*1080*/  PRMT R56, RZ, 0x7610, R56 ;  /* 0x00007610ff387816 */ /* 0x001fe40000000038 */
[----:B------:R-:W-:Y:S02]  /*1090*/  LEA.HI.X.SX32 R75, R22, R9, 0x1, P0 ;  /* 0x00000009164b7211 */ /* 0x000fe400000f0eff */
[----:B------:R-:W-:Y:S02]  /*10a0*/  PRMT R52, RZ, 0x7610, R52 ;  /* 0x00007610ff347816 */ /* 0x000fe40000000034 */
[----:B------:R-:W-:Y:S01]  /*10b0*/  IADD3 R68, P0, R17, R8, RZ ;  /* 0x0000000811447210 */ /* 0x000fe20007f1e0ff */
[----:B------:R-:W4:Y:S01]  /*10c0*/  @!P1 LDG.E.U8 R56, desc[UR10][R74.64] ;  /* 0x0000000a4a389981 */ /* 0x000f22000c1e1100 */
[----:B------:R-:W-:-:S02]  /*10d0*/  PRMT R54, RZ, 0x7610, R54 ;  /* 0x00007610ff367816 */ /* 0x000fc40000000036 */
[----:B------:R-:W-:Y:S01]  /*10e0*/  ISETP.GE.AND P1, PT, R13, UR12, PT ;  /* 0x0000000c0d007c0c */ /* 0x000fe2000bf26270 */
[----:B------:R0:W5:Y:S01]  /*10f0*/  @!P2 LDG.E.U8 R52, desc[UR10][R70.64] ;  /* 0x0000000a4634a981 */ /* 0x000162000c1e1100 */
[----:B------:R-:W-:-:S03]  /*1100*/  LEA.HI.X.SX32 R69, R17, R9, 0x1, P0 ;  /* 0x0000000911457211 */ /* 0x000fc600000f0eff */
[----:B------:R1:W4:Y:S01]  /*1110*/  @!P3 LDG.E.U8 R54, desc[UR10][R60.64] ;  /* 0x0000000a3c36b981 */ /* 0x000322000c1e1100 */
[----:B------:R-:W-:Y:S02]  /*1120*/  ISETP.GE.AND P2, PT, R4, UR12, PT ;  /* 0x0000000c04007c0c */ /* 0x000fe4000bf46270 */
[C---:B0-----:R-:W-:Y:S02]  /*1130*/  IADD3 R70, P0, R21.reuse, R8, RZ ;  /* 0x0000000815467210 */ /* 0x041fe40007f1e0ff */
[----:B-1----:R-:W-:Y:S02]  /*1140*/  PRMT R60, RZ, 0x7610, R60 ;  /* 0x00007610ff3c7816 */ /* 0x002fe4000000003c */
[----:B------:R-:W-:-:S05]  /*1150*/  LEA.HI.X.SX32 R71, R21, R9, 0x1, P0 ;  /* 0x0000000915477211 */ /* 0x000fca00000f0eff */
[----:B------:R-:W4:Y:S01]  /*1160*/  @!P1 LDG.E.U8 R60, desc[UR10][R70.64] ;  /* 0x0000000a463c9981 */ /* 0x000f22000c1e1100 */
[----:B------:R-:W-:Y:S02]  /*1170*/  ISETP.GE.AND P1, PT, R5, UR12, PT ;  /* 0x0000000c05007c0c */ /* 0x000fe4000bf26270 */
[C---:B------:R-:W-:Y:S02]  /*1180*/  IADD3 R72, P0, R16.reuse, R8, RZ ;  /* 0x0000000810487210 */ /* 0x040fe40007f1e0ff */
[----:B------:R-:W-:Y:S02]  /*1190*/  PRMT R58, RZ, 0x7610, R58 ;  /* 0x00007610ff3a7816 */ /* 0x000fe4000000003a */
[----:B------:R-:W-:Y:S02]  /*11a0*/  PRMT R53, RZ, 0x7610, R53 ;  /* 0x00007610ff357816 */ /* 0x000fe40000000035 */
[----:B------:R-:W-:Y:S02]  /*11b0*/  LEA.HI.X.SX32 R73, R16, R9, 0x1, P0 ;  /* 0x0000000910497211 */ /* 0x000fe400000f0eff */
[----:B------:R0:W4:Y:S04]  /*11c0*/  @!P2 LDG.E.U8 R58, desc[UR10][R68.64] ;  /* 0x0000000a443aa981 */ /* 0x000128000c1e1100 */
[----:B------:R1:W4:Y:S01]  /*11d0*/  @!P1 LDG.E.U8 R53, desc[UR10][R72.64] ;  /* 0x0000000a48359981 */ /* 0x000322000c1e1100 */
[----:B------:R-:W-:Y:S01]  /*11e0*/  BAR.SYNC.DEFER_BLOCKING 0x0 ;  /* 0x0000000000007b1d */ /* 0x000fe20000010000 */
[----:B0-----:R-:W-:-:S02]  /*11f0*/  IADD3 R68, P0, R46, R7, RZ ;  /* 0x000000072e447210 */ /* 0x001fc40007f1e0ff */
[----:B------:R-:W-:-:S03]  /*1200*/  ISETP.GE.AND P1, PT, R6, UR12, PT ;  /* 0x0000000c06007c0c */ /* 0x000fc6000bf26270 */
[----:B------:R-:W-:Y:S01]  /*1210*/  IMAD.X R69, R47, 0x1, R10, P0 ;  /* 0x000000012f457824 */ /* 0x000fe200000e060a */
[----:B------:R-:W-:Y:S02]  /*1220*/  IADD3 R70, P0, R48, R7, RZ ;  /* 0x0000000730467210 */ /* 0x000fe40007f1e0ff */
[----:B------:R-:W-:-:S03]  /*1230*/  PRMT R55, RZ, 0x7610, R55 ;  /* 0x00007610ff377816 */ /* 0x000fc60000000037 */
[----:B------:R-:W-:Y:S01]  /*1240*/  IMAD.X R71, R49, 0x1, R10, P0 ;  /* 0x0000000131477824 */ /* 0x000fe200000e060a */
[----:B-1----:R-:W-:-:S05]  /*1250*/  IADD3 R72, P0, R50, R7, RZ ;  /* 0x0000000732487210 */ /* 0x002fca0007f1e0ff */
[----:B------:R-:W-:Y:S01]  /*1260*/  IMAD.X R73, R51, 0x1, R10, P0 ;  /* 0x0000000133497824 */ /* 0x000fe200000e060a */
[----:B------:R0:W4:Y:S01]  /*1270*/  @!P1 LDG.E.U8 R55, desc[UR10][R68.64] ;  /* 0x0000000a44379981 */ /* 0x000122000c1e1100 */
[----:B------:R-:W-:Y:S02]  /*1280*/  PRMT R57, RZ, 0x7610, R57 ;  /* 0x00007610ff397816 */ /* 0x000fe40000000039 */
[----:B------:R-:W-:Y:S02]  /*1290*/  PRMT R59, RZ, 0x7610, R59 ;  /* 0x00007610ff3b7816 */ /* 0x000fe4000000003b */
[----:B------:R-:W-:Y:S02]  /*12a0*/  PRMT R61, RZ, 0x7610, R61 ;  /* 0x00007610ff3d7816 */ /* 0x000fe4000000003d */
[----:B------:R-:W4:Y:S01]  /*12b0*/  @!P1 LDG.E.U8 R57, desc[UR10][R70.64] ;  /* 0x0000000a46399981 */ /* 0x000f22000c1e1100 */
[----:B0-----:R-:W-:-:S03]  /*12c0*/  IADD3 R68, P0, R44, R7, RZ ;  /* 0x000000072c447210 */ /* 0x001fc60007f1e0ff */
[----:B------:R-:W4:Y:S02]  /*12d0*/  @!P1 LDG.E.U8 R59, desc[UR10][R72.64] ;  /* 0x0000000a483b9981 */ /* 0x000f24000c1e1100 */
[----:B------:R-:W-:-:S05]  /*12e0*/  IMAD.X R69, R45, 0x1, R10, P0 ;  /* 0x000000012d457824 */ /* 0x000fca00000e060a */
[----:B------:R-:W4:Y:S01]  /*12f0*/  @!P1 LDG.E.U8 R61, desc[UR10][R68.64] ;  /* 0x0000000a443d9981 */ /* 0x000f22000c1e1100 */
[----:B------:R-:W-:Y:S02]  /*1300*/  USHF.L.U32 UR4, UR13, 0x5, URZ ;  /* 0x000000050d047899 */ /* 0x000fe4000800063f */
[----:B------:R-:W-:Y:S02]  /*1310*/  USHF.L.U32 UR5, UR13, 0x3, URZ ;  /* 0x000000030d057899 */ /* 0x000fe4000800063f */
[----:B------:R-:W-:Y:S02]  /*1320*/  ULOP3.LUT UR4, UR4, 0x80, URZ, 0xc0, !UPT ;  /* 0x0000008004047892 */ /* 0x000fe4000f8ec03f */
[----:B------:R-:W-:Y:S02]  /*1330*/  ULOP3.LUT UR5, UR5, 0x40, URZ, 0xc0, !UPT ;  /* 0x0000004005057892 */ /* 0x000fe4000f8ec03f */
[----:B------:R-:W-:Y:S02]  /*1340*/  ULEA.HI UR4, UR8, UR4, URZ, 0x1c ;  /* 0x0000000408047291 */ /* 0x000fe4000f8fe03f */
[----:B------:R-:W-:-:S02]  /*1350*/  ULEA.HI UR5, UR14, UR5, URZ, 0x1c ;  /* 0x000000050e057291 */ /* 0x000fc4000f8fe03f */
[----:B------:R-:W-:Y:S02]  /*1360*/  ULOP3.LUT UR4, UR4, 0x3fff, URZ, 0xc0, !UPT ;  /* 0x00003fff04047892 */ /* 0x000fe4000f8ec03f */
[----:B------:R-:W-:Y:S01]  /*1370*/  ULOP3.LUT UR6, UR5, 0x3fff, URZ, 0xc0, !UPT ;  /* 0x00003fff05067892 */ /* 0x000fe2000f8ec03f */
[----:B------:R-:W-:Y:S02]  /*1380*/  UMOV UR7, 0xc0000010 ;  /* 0xc000001000077882 */ /* 0x000fe40000000000 */
[----:B------:R-:W-:Y:S01]  /*1390*/  UMOV UR5, 0xc0000010 ;  /* 0xc000001000057882 */ /* 0x000fe20000000000 */
[----:B------:R-:W-:-:S05]  /*13a0*/  VIADD R40, R40, 0xffffffff ;  /* 0xffffffff28287836 */ /* 0x000fca0000000000 */
[----:B------:R-:W-:Y:S01]  /*13b0*/  ISETP.NE.U32.AND P0, PT, R40, RZ, PT ;  /* 0x000000ff2800720c */ /* 0x000fe20003f05070 */
[----:B------:R-:W-:Y:S01]  /*13c0*/  UIADD3 UR12, UR12, -0x20, URZ ;  /* 0xffffffe00c0c7890 */ /* 0x000fe2000fffe03f */
[C---:B------:R-:W-:Y:S02]  /*13d0*/  IADD3 R7, P1, R14.reuse, R7, RZ ;  /* 0x000000070e077210 */ /* 0x040fe40007f3e0ff */
[C---:B------:R-:W-:Y:S02]  /*13e0*/  IADD3 R8, P2, R15.reuse, R8, RZ ;  /* 0x000000080f087210 */ /* 0x040fe40007f5e0ff */
[----:B------:R-:W-:Y:S02]  /*13f0*/  LEA.HI.X.SX32 R10, R14, R10, 0x1, P1 ;  /* 0x0000000a0e0a7211 */ /* 0x000fe400008f0eff */
[----:B------:R-:W-:Y:S01]  /*1400*/  LEA.HI.X.SX32 R9, R15, R9, 0x1, P2 ;  /* 0x000000090f097211 */ /* 0x000fe200010f0eff */
[----:B--2---:R0:W-:Y:S04]  /*1410*/  STS.U8 [R41+UR8], R66 ;  /* 0x0000004229007988 */ /* 0x0041e80008000008 */
[----:B---3--:R0:W-:Y:S04]  /*1420*/  STS.U8 [R41+UR8+0x4], R64 ;  /* 0x0000044029007988 */ /* 0x0081e80008000008 */
[----:B-----5:R0:W-:Y:S04]  /*1430*/  STS.U8 [R41+UR8+0x8], R52 ;  /* 0x0000083429007988 */ /* 0x0201e80008000008 */
[----:B----4-:R0:W-:Y:S04]  /*1440*/  STS.U8 [R41+UR8+0xc], R54 ;  /* 0x00000c3629007988 */ /* 0x0101e80008000008 */
[----:B------:R0:W-:Y:S04]  /*1450*/  STS.U8 [R43+UR8], R56 ;  /* 0x000000382b007988 */ /* 0x0001e80008000008 */
[----:B------:R0:W-:Y:S04]  /*1460*/  STS.U8 [R43+UR8+0x8], R60 ;  /* 0x0000083c2b007988 */ /* 0x0001e80008000008 */
[----:B------:R0:W-:Y:S04]  /*1470*/  STS.U8 [R43+UR8+0x4], R58 ;  /* 0x0000043a2b007988 */ /* 0x0001e80008000008 */
[----:B------:R0:W-:Y:S04]  /*1480*/  STS.U8 [R43+UR8+0xc], R53 ;  /* 0x00000c352b007988 */ /* 0x0001e80008000008 */
[----:B------:R0:W-:Y:S04]  /*1490*/  STS.U8 [R42+UR8+0x1400], R55 ;  /* 0x001400372a007988 */ /* 0x0001e80008000008 */
[----:B------:R0:W-:Y:S04]  /*14a0*/  STS.U8 [R42+UR8+0x1200], R57 ;  /* 0x001200392a007988 */ /* 0x0001e80008000008 */
[----:B------:R0:W-:Y:S04]  /*14b0*/  STS.U8 [R42+UR8+0x1000], R59 ;  /* 0x0010003b2a007988 */ /* 0x0001e80008000008 */
[----:B------:R0:W-:Y:S01]  /*14c0*/  STS.U8 [R42+UR8+0x1600], R61 ;  /* 0x0016003d2a007988 */ /* 0x0001e20008000008 */
[----:B------:R1:W-:Y:S06]  /*14d0*/  MEMBAR.ALL.CTA ;  /* 0x0000000000007992 */ /* 0x0003ec0000008000 */
[----:B-1----:R-:W1:Y:S02]  /*14e0*/  FENCE.VIEW.ASYNC.S ;  /* 0x00000000000073c6 */ /* 0x002e640000000000 */
[----:B-1----:R-:W-:Y:S06]  /*14f0*/  BAR.SYNC.DEFER_BLOCKING 0x0 ;  /* 0x0000000000007b1d */ /* 0x002fec0000010000 */
[----:B------:R-:W-:-:S06]  /*1500*/  WARPGROUP.ARRIVE ;  /* 0x00000000000079c5 */ /* 0x000fcc0000000000 */
[----:B------:R-:W-:Y:S03]  /*1510*/  QGMMA.64x32x32.F32.E5M2.E5M2 R24, gdesc[UR4], R24, gsb0 ;  /* 0x00600000041879f3 */ /* 0x000fe60008003818 */
[----:B------:R-:W-:Y:S02]  /*1520*/  WARPGROUP.DEPBAR.LE gsb0, 0x0 ;  /* 0x00008000000079c5 */ /* 0x000fe40000010000 */
[----:B------:R-:W-:Y:S05]  /*1530*/  @P0 BRA `(.L_x_1) ;  /* 0xfffffff800880947 */ /* 0x000fea000383ffff */
.L_x_0:
[--C-:B------:R-:W-:Y:S01]  /*1540*/  SHF.R.S32.HI R8, RZ, 0x5, R2.reuse ;  /* 0x00000005ff087819 */ /* 0x100fe20000011402 */
[C---:B------:R-:W-:Y:S01]  /*1550*/  IMAD.SHL.U32 R9, R2.reuse, 0x100, RZ ;  /* 0x0000010002097824 */ /* 0x040fe200078e00ff */
[----:B------:R-:W-:Y:S01]  /*1560*/  SHF.R.U32.HI R14, RZ, 0x2, R2 ;  /* 0x00000002ff0e7819 */ /* 0x000fe20000011602 */
[----:B------:R-:W-:Y:S01]  /*1570*/  IMAD.SHL.U32 R7, R2, 0x40, RZ ;  /* 0x0000004002077824 */ /* 0x000fe200078e00ff */
[----:B------:R-:W-:Y:S01]  /*1580*/  SGXT R8, R8, 0x1 ;  /* 0x000000010808781a */ /* 0x000fe20000000200 */
[C---:B------:R-:W-:Y:S01]  /*1590*/  IMAD.SHL.U32 R10, R2.reuse, 0x4, RZ ;  /* 0x00000004020a7824 */ /* 0x040fe200078e00ff */
[----:B------:R-:W-:Y:S01]  /*15a0*/  LOP3.LUT R11, R9, 0x1800, RZ, 0xc0, !PT ;  /* 0x00001800090b7812 */ /* 0x000fe200078ec0ff */
[C---:B------:R-:W-:Y:S01]  /*15b0*/  IMAD.SHL.U32 R6, R2.reuse, 0x2, RZ ;  /* 0x0000000202067824 */ /* 0x040fe200078e00ff */
[----:B------:R-:W-:Y:S01]  /*15c0*/  LOP3.LUT R7, R7, 0x40, RZ, 0xc0, !PT ;  /* 0x0000004007077812 */ /* 0x000fe200078ec0ff */
[----:B------:R-:W-:Y:S01]  /*15d0*/  IMAD.SHL.U32 R12, R2, 0x8, RZ ;  /* 0x00000008020c7824 */ /* 0x000fe200078e00ff */
[----:B------:R-:W-:Y:S01]  /*15e0*/  LOP3.LUT R13, R10, 0x380, RZ, 0xc0, !PT ;  /* 0x000003800a0d7812 */ /* 0x000fe200078ec0ff */
[----:B------:R-:W-:Y:S01]  /*15f0*/  BAR.SYNC.DEFER_BLOCKING 0x0 ;  /* 0x0000000000007b1d */ /* 0x000fe20000010000 */
[----:B------:R-:W-:Y:S01]  /*1600*/  LOP3.LUT R9, R8, 0x1004, RZ, 0xc0, !PT ;  /* 0x0000100408097812 */ /* 0x000fe200078ec0ff */
[----:B------:R-:W-:Y:S01]  /*1610*/  IMAD.U32 R16, RZ, RZ, UR9 ;  /* 0x00000009ff107e24 */ /* 0x000fe2000f8e00ff */
[----:B------:R-:W-:Y:S01]  /*1620*/  F2FP.SATFINITE.E5M2.F32.PACK_AB_MERGE_C R24, R25, R24, RZ ;  /* 0x000000181918723e */ /* 0x000fe200048060ff */
[----:B------:R-:W-:Y:S01]  /*1630*/  VIADD R3, R3, UR9 ;  /* 0x0000000903037c36 */ /* 0x000fe20008000000 */
[----:B------:R-:W-:Y:S01]  /*1640*/  F2FP.SATFINITE.E5M2.F32.PACK_AB_MERGE_C R26, R27, R26, RZ ;  /* 0x0000001a1b1a723e */ /* 0x000fe200048060ff */
[----:B------:R-:W-:Y:S01]  /*1650*/  ULDC UR4, c[0x0][0x244] ;  /* 0x0000910000047ab9 */ /* 0x000fe20000000800 */
[----:B------:R-:W-:Y:S01]  /*1660*/  F2FP.SATFINITE.E5M2.F32.PACK_AB_MERGE_C R28, R29, R28, RZ ;  /* 0x0000001c1d1c723e */ /* 0x000fe200048060ff */
[----:B------:R-:W-:Y:S01]  /*1670*/  ULDC.64 UR6, c[0x0][0x228] ;  /* 0x00008a0000067ab9 */ /* 0x000fe20000000a00 */
[----:B------:R-:W-:Y:S01]  /*1680*/  F2FP.SATFINITE.E5M2.F32.PACK_AB_MERGE_C R30, R31, R30, RZ ;  /* 0x0000001e1f1e723e */ /* 0x000fe200048060ff */
[----:B------:R-:W-:Y:S01]  /*1690*/  VIADD R5, R5, UR9 ;  /* 0x0000000905057c36 */ /* 0x000fe20008000000 */
[----:B------:R-:W-:-:S02]  /*16a0*/  F2FP.SATFINITE.E5M2.F32.PACK_AB_MERGE_C R32, R33, R32, RZ ;  /* 0x000000202120723e */ /* 0x000fc400048060ff */
[----:B------:R-:W-:Y:S02]  /*16b0*/  F2FP.SATFINITE.E5M2.F32.PACK_AB_MERGE_C R34, R35, R34, RZ ;  /* 0x000000222322723e */ /* 0x000fe400048060ff */
[----:B------:R-:W-:Y:S02]  /*16c0*/  LOP3.LUT R7, R7, 0x400, R10, 0xf8, !PT ;  /* 0x0000040007077812 */ /* 0x000fe400078ef80a */
[----:B------:R-:W-:Y:S02]  /*16d0*/  LOP3.LUT R11, R11, 0x78, R12, 0xf8, !PT ;  /* 0x000000780b0b7812 */ /* 0x000fe400078ef80c */
[----:B------:R-:W-:Y:S02]  /*16e0*/  LOP3.LUT R14, R13, 0x44, R14, 0xf8, !PT ;  /* 0x000000440d0e7812 */ /* 0x000fe400078ef80e */
[----:B------:R-:W-:Y:S02]  /*16f0*/  LOP3.LUT R8, R9, 0x1bc, R6, 0x78, !PT ;  /* 0x000001bc09087812 */ /* 0x000fe400078e7806 */
[----:B------:R-:W-:-:S02]  /*1700*/  LOP3.LUT R24, R24, 0xffff, RZ, 0xc0, !PT ;  /* 0x0000ffff18187812 */ /* 0x000fc400078ec0ff */
[----:B------:R-:W-:Y:S02]  /*1710*/  LOP3.LUT R26, R26, 0xffff, RZ, 0xc0, !PT ;  /* 0x0000ffff1a1a7812 */ /* 0x000fe400078ec0ff */
[----:B------:R-:W-:Y:S02]  /*1720*/  LOP3.LUT R21, R32, 0xffff, RZ, 0xc0, !PT ;  /* 0x0000ffff20157812 */ /* 0x000fe400078ec0ff */
[----:B------:R-:W-:Y:S02]  /*1730*/  LOP3.LUT R23, R34, 0xffff, RZ, 0xc0, !PT ;  /* 0x0000ffff22177812 */ /* 0x000fe400078ec0ff */
[----:B------:R-:W-:Y:S02]  /*1740*/  LOP3.LUT R13, R28, 0xffff, RZ, 0xc0, !PT ;  /* 0x0000ffff1c0d7812 */ /* 0x000fe400078ec0ff */
[----:B------:R-:W-:Y:S02]  /*1750*/  LOP3.LUT R17, R30, 0xffff, RZ, 0xc0, !PT ;  /* 0x0000ffff1e117812 */ /* 0x000fe400078ec0ff */
[----:B------:R-:W-:-:S02]  /*1760*/  LOP3.LUT R6, R11, R14, RZ, 0x3c, !PT ;  /* 0x0000000e0b067212 */ /* 0x000fc400078e3cff */
[----:B------:R-:W-:Y:S02]  /*1770*/  LOP3.LUT R7, R7, R8, RZ, 0xfc, !PT ;  /* 0x0000000807077212 */ /* 0x000fe400078efcff */
[--C-:B------:R-:W-:Y:S02]  /*1780*/  PRMT R9, R21, 0x3340, R0.reuse ;  /* 0x0000334015097816 */ /* 0x100fe40000000000 */
[----:B------:R-:W-:Y:S02]  /*1790*/  PRMT R11, R23, 0x3340, R0 ;  /* 0x00003340170b7816 */ /* 0x000fe40000000000 */
[----:B------:R-:W-:Y:S02]  /*17a0*/  PRMT R8, R24, 0x3340, R13 ;  /* 0x0000334018087816 */ /* 0x000fe4000000000d */
[----:B------:R-:W-:Y:S02]  /*17b0*/  PRMT R10, R26, 0x3340, R17 ;  /* 0x000033401a0a7816 */ /* 0x000fe40000000011 */
[----:B------:R-:W-:-:S02]  /*17c0*/  PRMT R15, R8, 0x5410, R9 ;  /* 0x00005410080f7816 */ /* 0x000fc40000000009 */
[----:B------:R-:W-:Y:S02]  /*17d0*/  PRMT R19, R10, 0x5410, R11 ;  /* 0x000054100a137816 */ /* 0x000fe4000000000b */
[----:B------:R-:W-:Y:S02]  /*17e0*/  SHF.R.U32.HI R8, RZ, 0x8, R24 ;  /* 0x00000008ff087819 */ /* 0x000fe40000011618 */
[----:B------:R-:W-:Y:S02]  /*17f0*/  SHF.R.U32.HI R10, RZ, 0x8, R13 ;  /* 0x00000008ff0a7819 */ /* 0x000fe4000001160d */
[----:B------:R-:W-:Y:S02]  /*1800*/  SHF.R.U32.HI R12, RZ, 0x8, R21 ;  /* 0x00000008ff0c7819 */ /* 0x000fe40000011615 */
[----:B------:R-:W-:Y:S02]  /*1810*/  SHF.R.U32.HI R9, RZ, 0x8, R26 ;  /* 0x00000008ff097819 */ /* 0x000fe4000001161a */
[----:B------:R-:W-:-:S02]  /*1820*/  SHF.R.U32.HI R11, RZ, 0x8, R17 ;  /* 0x00000008ff0b7819 */ /* 0x000fc40000011611 */
[----:B------:R-:W-:Y:S02]  /*1830*/  SHF.R.U32.HI R13, RZ, 0x8, R23 ;  /* 0x00000008ff0d7819 */ /* 0x000fe40000011617 */
[----:B------:R-:W-:Y:S02]  /*1840*/  LOP3.LUT R10, R10, 0xffff, RZ, 0xc0, !PT ;  /* 0x0000ffff0a0a7812 */ /* 0x000fe400078ec0ff */
[----:B------:R-:W-:Y:S02]  /*1850*/  LOP3.LUT R17, R8, 0xffff, RZ, 0xc0, !PT ;  /* 0x0000ffff08117812 */ /* 0x000fe400078ec0ff */
[----:B------:R-:W-:Y:S02]  /*1860*/  LOP3.LUT R12, R12, 0xffff, RZ, 0xc0, !PT ;  /* 0x0000ffff0c0c7812 */ /* 0x000fe400078ec0ff */
[----:B------:R-:W-:Y:S02]  /*1870*/  LOP3.LUT R11, R11, 0xffff, RZ, 0xc0, !PT ;  /* 0x0000ffff0b0b7812 */ /* 0x000fe400078ec0ff */
[----:B------:R-:W-:-:S02]  /*1880*/  LOP3.LUT R8, R9, 0xffff, RZ, 0xc0, !PT ;  /* 0x0000ffff09087812 */ /* 0x000fc400078ec0ff */
[----:B------:R-:W-:Y:S02]  /*1890*/  LOP3.LUT R13, R13, 0xffff, RZ, 0xc0, !PT ;  /* 0x0000ffff0d0d7812 */ /* 0x000fe400078ec0ff */
[----:B------:R-:W-:Y:S02]  /*18a0*/  F2FP.SATFINITE.E5M2.F32.PACK_AB_MERGE_C R36, R37, R36, RZ ;  /* 0x000000242524723e */ /* 0x000fe400048060ff */
[----:B------:R-:W-:Y:S02]  /*18b0*/  F2FP.SATFINITE.E5M2.F32.PACK_AB_MERGE_C R38, R39, R38, RZ ;  /* 0x000000262726723e */ /* 0x000fe400048060ff */
[----:B------:R-:W-:Y:S02]  /*18c0*/  PRMT R10, R17, 0x3340, R10 ;  /* 0x00003340110a7816 */ /* 0x000fe4000000000a */
[----:B------:R-:W-:Y:S02]  /*18d0*/  PRMT R9, R12, 0x3340, R1 ;  /* 0x000033400c097816 */ /* 0x000fe40000000001 */
[----:B------:R-:W-:-:S02]  /*18e0*/  PRMT R8, R8, 0x3340, R11 ;  /* 0x0000334008087816 */ /* 0x000fc4000000000b */
[----:B------:R-:W-:Y:S02]  /*18f0*/  PRMT R13, R13, 0x3340, R0 ;  /* 0x000033400d0d7816 */ /* 0x000fe40000000000 */
[----:B------:R-:W-:Y:S02]  /*1900*/  LOP3.LUT R36, R36, 0xffff, RZ, 0xc0, !PT ;  /* 0x0000ffff24247812 */ /* 0x000fe400078ec0ff */
[----:B------:R-:W-:Y:S02]  /*1910*/  PRMT R9, R10, 0x5410, R9 ;  /* 0x000054100a097816 */ /* 0x000fe40000000009 */
[----:B------:R-:W-:Y:S02]  /*1920*/  LOP3.LUT R38, R38, 0xffff, RZ, 0xc0, !PT ;  /* 0x0000ffff26267812 */ /* 0x000fe400078ec0ff */
[----:B------:R-:W-:Y:S02]  /*1930*/  PRMT R13, R8, 0x5410, R13 ;  /* 0x00005410080d7816 */ /* 0x000fe4000000000d */
[--C-:B------:R-:W-:Y:S01]  /*1940*/  PRMT R12, R15, 0x4210, R36.reuse ;  /* 0x000042100f0c7816 */ /* 0x100fe20000000024 */
[----:B------:R-:W1:Y:S01]  /*1950*/  LDC R8, c[0x0][0x248] ;  /* 0x00009200ff087b82 */ /* 0x000e620000000800 */
[----:B------:R-:W-:Y:S01]  /*1960*/  PRMT R36, R9, 0x5210, R36 ;  /* 0x0000521009247816 */ /* 0x000fe20000000024 */
[----:B------:R-:W-:Y:S01]  /*1970*/  VIADD R15, R62, UR9 ;  /* 0x000000093e0f7c36 */ /* 0x000fe20008000000 */
[--C-:B------:R-:W-:Y:S01]  /*1980*/  PRMT R14, R19, 0x4210, R38.reuse ;  /* 0x00004210130e7816 */ /* 0x100fe20000000026 */
[----:B------:R2:W-:Y:S01]  /*1990*/  STS [R7+UR8], R12 ;  /* 0x0000000c07007988 */ /* 0x0005e20008000808 */
[----:B------:R-:W-:-:S02]  /*19a0*/  PRMT R38, R13, 0x5210, R38 ;  /* 0x000052100d267816 */ /* 0x000fc40000000026 */
[----:B------:R-:W-:Y:S01]  /*19b0*/  LOP3.LUT R11, R7, 0x40, RZ, 0x3c, !PT ;  /* 0x00000040070b7812 */ /* 0x000fe200078e3cff */
[----:B------:R3:W-:Y:S01]  /*19c0*/  STS [R7+UR8+0x200], R36 ;  /* 0x0002002407007988 */ /* 0x0007e20008000808 */
[----:B------:R-:W-:Y:S02]  /*19d0*/  LOP3.LUT R25, R6, 0x4, RZ, 0x3c, !PT ;  /* 0x0000000406197812 */ /* 0x000fe400078e3cff */
[----:B------:R-:W-:Y:S01]  /*19e0*/  LOP3.LUT R9, R63, UR9, RZ, 0xfc, !PT ;  /* 0x000000093f097c12 */ /* 0x000fe2000f8efcff */
[----:B------:R4:W-:Y:S01]  /*19f0*/  STS [R11+UR8+0x800], R14 ;  /* 0x0008000e0b007988 */ /* 0x0009e20008000808 */
[C---:B------:R-:W-:Y:S01]  /*1a00*/  ISETP.GE.AND P0, PT, R0.reuse, UR6, PT ;  /* 0x0000000600007c0c */ /* 0x040fe2000bf06270 */
[----:B--2---:R-:W-:Y:S01]  /*1a10*/  IMAD R12, R0, UR4, RZ ;  /* 0x00000004000c7c24 */ /* 0x004fe2000f8e02ff */
[----:B------:R-:W-:Y:S01]  /*1a20*/  ULDC.64 UR4, c[0x0][0x220] ;  /* 0x0000880000047ab9 */ /* 0x000fe20000000a00 */
[----:B------:R2:W-:Y:S01]  /*1a30*/  STS [R11+UR8+0xa00], R38 ;  /* 0x000a00260b007988 */ /* 0x0005e20008000808 */
[----:B------:R-:W-:-:S02]  /*1a40*/  ISETP.LT.AND P4, PT, R9, UR7, !P0 ;  /* 0x0000000709007c0c */ /* 0x000fc4000c781270 */
[----:B---3--:R-:W-:Y:S01]  /*1a50*/  IADD3 R7, P1, R12, UR4, RZ ;  /* 0x000000040c077c10 */ /* 0x008fe2000ff3e0ff */
[----:B------:R-:W-:Y:S01]  /*1a60*/  BAR.SYNC.DEFER_BLOCKING 0x0 ;  /* 0x0000000000007b1d */ /* 0x000fe20000010000 */
[C-C-:B------:R-:W-:Y:S02]  /*1a70*/  LOP3.LUT R13, R16.reuse, 0x38, R63.reuse, 0xfe, !PT ;  /* 0x00000038100d7812 */ /* 0x140fe400078efe3f */
[C-C-:B------:R-:W-:Y:S01]  /*1a80*/  LOP3.LUT R0, R16.reuse, 0x30, R63.reuse, 0xfe, !PT ;  /* 0x0000003010007812 */ /* 0x140fe200078efe3f */
[-C--:B-1----:R-:W-:Y:S01]  /*1a90*/  IMAD R20, R9, R8.reuse, RZ ;  /* 0x0000000809147224 */ /* 0x082fe200078e02ff */
[C-C-:B----4-:R-:W-:Y:S01]  /*1aa0*/  LOP3.LUT R14, R16.reuse, 0x20, R63.reuse, 0xfe, !PT ;  /* 0x00000020100e7812 */ /* 0x150fe200078efe3f */
[----:B------:R-:W-:Y:S01]  /*1ab0*/  IMAD R22, R3, R8, RZ ;  /* 0x0000000803167224 */ /* 0x000fe200078e02ff */
[C-C-:B--2---:R-:W-:Y:S02]  /*1ac0*/  LOP3.LUT R11, R16.reuse, 0x28, R63.reuse, 0xfe, !PT ;  /* 0x00000028100b7812 */ /* 0x144fe400078efe3f */
[----:B------:R-:W-:-:S02]  /*1ad0*/  LOP3.LUT R21, R16, 0x18, R63, 0xfe, !PT ;  /* 0x0000001810157812 */ /* 0x000fc400078efe3f */
[C-C-:B------:R-:W-:Y:S02]  /*1ae0*/  LOP3.LUT R19, R16.reuse, 0x10, R63.reuse, 0xfe, !PT ;  /* 0x0000001010137812 */ /* 0x140fe400078efe3f */
[----:B------:R-:W-:Y:S01]  /*1af0*/  LOP3.LUT R63, R16, 0x8, R63, 0xfe, !PT ;  /* 0x00000008103f7812 */ /* 0x000fe200078efe3f */
[-C--:B------:R-:W-:Y:S01]  /*1b00*/  IMAD R16, R15, R8.reuse, RZ ;  /* 0x000000080f107224 */ /* 0x080fe200078e02ff */
[----:B------:R-:W-:Y:S01]  /*1b10*/  LEA.HI.X.SX32 R9, R12, UR5, 0x1, P1 ;  /* 0x000000050c097c11 */ /* 0x000fe200088f0eff */
[-C--:B------:R-:W-:Y:S01]  /*1b20*/  IMAD R24, R19, R8.reuse, RZ ;  /* 0x0000000813187224 */ /* 0x080fe200078e02ff */
[----:B------:R-:W-:Y:S01]  /*1b30*/  ISETP.LT.AND P5, PT, R15, UR7, !P0 ;  /* 0x000000070f007c0c */ /* 0x000fe2000c7a1270 */
[----:B------:R-:W-:Y:S01]  /*1b40*/  IMAD R18, R63, R8, RZ ;  /* 0x000000083f127224 */ /* 0x000fe200078e02ff */
[----:B------:R-:W-:Y:S02]  /*1b50*/  IADD3 R12, P3, R20, R7, RZ ;  /* 0x00000007140c7210 */ /* 0x000fe40007f7e0ff */
[----:B------:R-:W-:-:S02]  /*1b60*/  ISETP.LT.AND P1, PT, R13, UR7, !P0 ;  /* 0x000000070d007c0c */ /* 0x000fc4000c721270 */
[----:B------:R-:W-:Y:S01]  /*1b70*/  ISETP.LT.AND P2, PT, R14, UR7, !P0 ;  /* 0x000000070e007c0c */ /* 0x000fe2000c741270 */
[----:B------:R-:W1:Y:S01]  /*1b80*/  LDS R23, [R6+UR8] ;  /* 0x0000000806177984 */ /* 0x000e620008000800 */
[----:B------:R-:W-:Y:S02]  /*1b90*/  IADD3 R14, P6, R16, R7, RZ ;  /* 0x00000007100e7210 */ /* 0x000fe40007fde0ff */
[-C--:B------:R-:W-:Y:S01]  /*1ba0*/  LEA.HI.X.SX32 R13, R20, R9.reuse, 0x1, P3 ;  /* 0x00000009140d7211 */ /* 0x080fe200018f0eff */
[----:B------:R-:W2:Y:S01]  /*1bb0*/  LDS R10, [R25+UR8] ;  /* 0x00000008190a7984 */ /* 0x000ea20008000800 */
[----:B------:R-:W-:Y:S01]  /*1bc0*/  ISETP.LT.AND P3, PT, R63, UR7, !P0 ;  /* 0x000000073f007c0c */ /* 0x000fe2000c761270 */
[----:B------:R-:W-:Y:S01]  /*1bd0*/  IMAD R20, R8, 0x20, R20 ;  /* 0x0000002008147824 */ /* 0x000fe200078e0214 */
[----:B------:R-:W-:Y:S01]  /*1be0*/  LEA.HI.X.SX32 R15, R16, R9, 0x1, P6 ;  /* 0x00000009100f7211 */ /* 0x000fe200030f0eff */
[----:B------:R-:W3:Y:S01]  /*1bf0*/  LDS R6, [R6+UR8+0x400] ;  /* 0x0004000806067984 */ /* 0x000ee20008000800 */
[----:B------:R-:W-:-:S02]  /*1c00*/  LEA.HI R2, R2, UR9, RZ, 0x19 ;  /* 0x0000000902027c11 */ /* 0x000fc4000f8fc8ff */
[C---:B-1----:R-:W-:Y:S02]  /*1c10*/  PRMT R27, R23.reuse, 0x7770, RZ ;  /* 0x00007770171b7816 */ /* 0x042fe400000000ff */
[----:B------:R-:W-:Y:S02]  /*1c20*/  PRMT R31, R23, 0x7771, RZ ;  /* 0x00007771171f7816 */ /* 0x000fe400000000ff */
[----:B--2---:R-:W-:Y:S01]  /*1c30*/  PRMT R29, R10, 0x7770, RZ ;  /* 0x000077700a1d7816 */ /* 0x004fe200000000ff */
[----:B------:R1:W-:Y:S01]  /*1c40*/  @P4 STG.E.U8 desc[UR10][R12.64], R27 ;  /* 0x0000001b0c004986 */ /* 0x0003e2000c10110a */
[----:B------:R-:W-:-:S03]  /*1c50*/  IADD3 R16, P4, R18, R7, RZ ;  /* 0x0000000712107210 */ /* 0x000fc60007f9e0ff */
[----:B------:R2:W-:Y:S01]  /*1c60*/  @P5 STG.E.U8 desc[UR10][R14.64], R29 ;  /* 0x0000001d0e005986 */ /* 0x0005e2000c10110a */
[----:B------:R-:W-:Y:S02]  /*1c70*/  ISETP.LT.AND P5, PT, R3, UR7, !P0 ;  /* 0x0000000703007c0c */ /* 0x000fe4000c7a1270 */
[----:B------:R-:W-:Y:S01]  /*1c80*/  LEA.HI.X.SX32 R17, R18, R9, 0x1, P4 ;  /* 0x0000000912117211 */ /* 0x000fe200020f0eff */
[----:B------:R-:W4:Y:S01]  /*1c90*/  LDS R3, [R25+UR8+0x400] ;  /* 0x0004000819037984 */ /* 0x000f220008000800 */
[----:B------:R-:W-:Y:S01]  /*1ca0*/  ISETP.LT.AND P4, PT, R19, UR7, !P0 ;  /* 0x0000000713007c0c */ /* 0x000fe2000c781270 */
[----:B------:R-:W-:Y:S01]  /*1cb0*/  VIADD R19, R4, UR9 ;  /* 0x0000000904137c36 */ /* 0x000fe20008000000 */
[-C--:B------:R-:W-:Y:S01]  /*1cc0*/  IADD3 R18, P6, R24, R7.reuse, RZ ;  /* 0x0000000718127210 */ /* 0x080fe20007fde0ff */
[----:B------:R5:W-:Y:S01]  /*1cd0*/  @P3 STG.E.U8 desc[UR10][R16.64], R31 ;  /* 0x0000001f10003986 */ /* 0x000be2000c10110a */
[----:B-1----:R-:W-:Y:S01]  /*1ce0*/  IADD3 R12, P3, R22, R7, RZ ;  /* 0x00000007160c7210 */ /* 0x002fe20007f7e0ff */
[----:B------:R-:W-:Y:S01]  /*1cf0*/  IMAD R4, R19, R8, RZ ;  /* 0x0000000813047224 */ /* 0x000fe200078e02ff */
[----:B------:R-:W-:-:S02]  /*1d00*/  PRMT R27, R10, 0x7771, RZ ;  /* 0x000077710a1b7816 */ /* 0x000fc400000000ff */
[-C--:B------:R-:W-:Y:S02]  /*1d10*/  LEA.HI.X.SX32 R13, R22, R9.reuse, 0x1, P3 ;  /* 0x00000009160d7211 */ /* 0x080fe400018f0eff */
[----:B------:R-:W-:Y:S02]  /*1d20*/  ISETP.LT.AND P3, PT, R19, UR7, !P0 ;  /* 0x0000000713007c0c */ /* 0x000fe4000c761270 */
[----:B------:R-:W-:Y:S01]  /*1d30*/  LEA.HI.X.SX32 R19, R24, R9, 0x1, P6 ;  /* 0x0000000918137211 */ /* 0x000fe200030f0eff */
[----:B------:R1:W-:Y:S01]  /*1d40*/  @P5 STG.E.U8 desc[UR10][R12.64], R27 ;  /* 0x0000001b0c005986 */ /* 0x0003e2000c10110a */
[C---:B--2---:R-:W-:Y:S01]  /*1d50*/  IADD3 R14, P5, R4.reuse, R7, RZ ;  /* 0x00000007040e7210 */ /* 0x044fe20007fbe0ff */
[----:B-----5:R-:W-:Y:S01]  /*1d60*/  IMAD R16, R21, R8, RZ ;  /* 0x0000000815107224 */ /* 0x020fe200078e02ff */
[----:B------:R-:W-:Y:S02]  /*1d70*/  PRMT R17, R23, 0x7772, RZ ;  /* 0x0000777217117816 */ /* 0x000fe400000000ff */
[----:B------:R-:W-:-:S02]  /*1d80*/  LEA.HI.X.SX32 R15, R4, R9, 0x1, P5 ;  /* 0x00000009040f7211 */ /* 0x000fc400028f0eff */
[----:B------:R-:W-:Y:S01]  /*1d90*/  PRMT R25, R10, 0x7772, RZ ;  /* 0x000077720a197816 */ /* 0x000fe200000000ff */
[----:B------:R2:W-:Y:S01]  /*1da0*/  @P4 STG.E.U8 desc[UR10][R18.64], R17 ;  /* 0x0000001112004986 */ /* 0x0005e2000c10110a */
[----:B------:R-:W-:Y:S01]  /*1db0*/  ISETP.LT.AND P4, PT, R21, UR7, !P0 ;  /* 0x0000000715007c0c */ /* 0x000fe2000c781270 */
[----:B------:R-:W-:Y:S01]  /*1dc0*/  VIADD R21, R2, 0x34 ;  /* 0x0000003402157836 */ /* 0x000fe20000000000 */
[----:B------:R-:W-:Y:S01]  /*1dd0*/  IADD3 R4, P5, R16, R7, RZ ;  /* 0x0000000710047210 */ /* 0x000fe20007fbe0ff */
[----:B------:R5:W-:Y:S01]  /*1de0*/  @P3 STG.E.U8 desc[UR10][R14.64], R25 ;  /* 0x000000190e003986 */ /* 0x000be2000c10110a */
[----:B------:R-:W-:Y:S01]  /*1df0*/  ISETP.LT.AND P3, PT, R5, UR7, !P0 ;  /* 0x0000000705007c0c */ /* 0x000fe2000c761270 */
[----:B-1----:R-:W-:Y:S01]  /*1e00*/  VIADD R13, R2, 0x24 ;  /* 0x00000024020d7836 */ /* 0x002fe20000000000 */
[----:B------:R-:W-:-:S03]  /*1e10*/  PRMT R23, R23, 0x7773, RZ ;  /* 0x0000777317177816 */ /* 0x000fc600000000ff */
[-C--:B------:R-:W-:Y:S02]  /*1e20*/  IMAD R22, R13, R8.reuse, RZ ;  /* 0x000000080d167224 */ /* 0x080fe400078e02ff */
[-C--:B--2---:R-:W-:Y:S01]  /*1e30*/  IMAD R18, R5, R8.reuse, RZ ;  /* 0x0000000805127224 */ /* 0x084fe200078e02ff */
[----:B------:R-:W-:Y:S01]  /*1e40*/  LEA.HI.X.SX32 R5, R16, R9, 0x1, P5 ;  /* 0x0000000910057211 */ /* 0x000fe200028f0eff */
[----:B------:R-:W-:Y:S01]  /*1e50*/  VIADD R19, R2, 0x3c ;  /* 0x0000003c02137836 */ /* 0x000fe20000000000 */
[-C--:B-----5:R-:W-:Y:S02]  /*1e60*/  IADD3 R14, P5, R20, R7.reuse, RZ ;  /* 0x00000007140e7210 */ /* 0x0a0fe40007fbe0ff */
[C---:B------:R-:W-:Y:S01]  /*1e70*/  IADD3 R12, P6, R18.reuse, R7, RZ ;  /* 0x00000007120c7210 */ /* 0x040fe20007fde0ff */
[----:B------:R1:W-:Y:S01]  /*1e80*/  @P4 STG.E.U8 desc[UR10][R4.64], R23 ;  /* 0x0000001704004986 */ /* 0x0003e2000c10110a */
[----:B------:R-:W-:Y:S01]  /*1e90*/  ISETP.LT.AND P4, PT, R13, UR7, !P0 ;  /* 0x000000070d007c0c */ /* 0x000fe2000c781270 */
[----:B------:R-:W-:Y:S01]  /*1ea0*/  IMAD R24, R19, R8, RZ ;  /* 0x0000000813187224 */ /* 0x000fe200078e02ff */
[----:B------:R-:W-:-:S02]  /*1eb0*/  LEA.HI.X.SX32 R13, R18, R9, 0x1, P6 ;  /* 0x00000009120d7211 */ /* 0x000fc400030f0eff */
[----:B------:R-:W-:Y:S01]  /*1ec0*/  LEA.HI.X.SX32 R15, R20, R9, 0x1, P5 ;  /* 0x00000009140f7211 */ /* 0x000fe200028f0eff */
[----:B------:R-:W-:Y:S01]  /*1ed0*/  IMAD R20, R8, 0x8, R20 ;  /* 0x0000000808147824 */ /* 0x000fe200078e0214 */
[----:B------:R-:W-:Y:S02]  /*1ee0*/  IADD3 R16, P6, R22, R7, RZ ;  /* 0x0000000716107210 */ /* 0x000fe40007fde0ff */
[----:B------:R-:W-:Y:S01]  /*1ef0*/  ISETP.LT.AND P5, PT, R11, UR7, !P0 ;  /* 0x000000070b007c0c */ /* 0x000fe2000c7a1270 */
[----:B------:R-:W-:Y:S01]  /*1f00*/  IMAD R18, R8, 0x8, R20 ;  /* 0x0000000808127824 */ /* 0x000fe200078e0214 */
[----:B------:R-:W-:Y:S01]  /*1f10*/  PRMT R11, R10, 0x7773, RZ ;  /* 0x000077730a0b7816 */ /* 0x000fe200000000ff */
[----:B-1----:R-:W-:Y:S01]  /*1f20*/  VIADD R5, R2, 0x2c ;  /* 0x0000002c02057836 */ /* 0x002fe20000000000 */
[----:B---3--:R-:W-:Y:S02]  /*1f30*/  PRMT R25, R6, 0x7770, RZ ;  /* 0x0000777006197816 */ /* 0x008fe400000000ff */
[----:B------:R-:W-:Y:S01]  /*1f40*/  LEA.HI.X.SX32 R17, R22, R9, 0x1, P6 ;  /* 0x0000000916117211 */ /* 0x000fe200030f0eff */
[----:B------:R1:W-:Y:S01]  /*1f50*/  @P3 STG.E.U8 desc[UR10][R12.64], R11 ;  /* 0x0000000b0c003986 */ /* 0x0003e2000c10110a */
[----:B----4-:R-:W-:Y:S01]  /*1f60*/  PRMT R27, R3, 0x7770, RZ ;  /* 0x00007770031b7816 */ /* 0x010fe200000000ff */
[-C--:B------:R-:W-:Y:S01]  /*1f70*/  IMAD R2, R5, R8.reuse, RZ ;  /* 0x0000000805027224 */ /* 0x080fe200078e02ff */
[----:B------:R-:W-:Y:S01]  /*1f80*/  IADD3 R4, P3, R20, R7, RZ ;  /* 0x0000000714047210 */ /* 0x000fe20007f7e0ff */
[----:B------:R-:W-:Y:S01]  /*1f90*/  @P2 STG.E.U8 desc[UR10][R14.64], R25 ;  /* 0x000000190e002986 */ /* 0x000fe2000c10110a */
[----:B------:R-:W-:Y:S01]  /*1fa0*/  IMAD R22, R21, R8, RZ ;  /* 0x0000000815167224 */ /* 0x000fe200078e02ff */
[----:B------:R-:W-:-:S02]  /*1fb0*/  PRMT R23, R3, 0x7772, RZ ;  /* 0x0000777203177816 */ /* 0x000fc400000000ff */
[----:B------:R2:W-:Y:S01]  /*1fc0*/  @P4 STG.E.U8 desc[UR10][R16.64], R27 ;  /* 0x0000001b10004986 */ /* 0x0005e2000c10110a */
[----:B------:R-:W-:Y:S02]  /*1fd0*/  ISETP.LT.AND P4, PT, R5, UR7, !P0 ;  /* 0x0000000705007c0c */ /* 0x000fe4000c781270 */
[----:B------:R-:W-:Y:S01]  /*1fe0*/  LEA.HI.X.SX32 R5, R20, R9, 0x1, P3 ;  /* 0x0000000914057211 */ /* 0x000fe200018f0eff */
[----:B------:R-:W-:Y:S01]  /*1ff0*/  IMAD R20, R8, 0x8, R18 ;  /* 0x0000000808147824 */ /* 0x000fe200078e0212 */
[-C--:B------:R-:W-:Y:S02]  /*2000*/  IADD3 R10, P2, R2, R7.reuse, RZ ;  /* 0x00000007020a7210 */ /* 0x080fe40007f5e0ff */
[----:B-1----:R-:W-:Y:S02]  /*2010*/  IADD3 R12, P3, R18, R7, RZ ;  /* 0x00000007120c7210 */ /* 0x002fe40007f7e0ff */
[-C--:B------:R-:W-:Y:S02]  /*2020*/  LEA.HI.X.SX32 R11, R2, R9.reuse, 0x1, P2 ;  /* 0x00000009020b7211 */ /* 0x080fe400010f0eff */
[----:B------:R-:W-:-:S02]  /*2030*/  LEA.HI.X.SX32 R13, R18, R9, 0x1, P3 ;  /* 0x00000009120d7211 */ /* 0x000fc400018f0eff */
[-C--:B--2---:R-:W-:Y:S02]  /*2040*/  IADD3 R16, P2, R20, R7.reuse, RZ ;  /* 0x0000000714107210 */ /* 0x084fe40007f5e0ff */
[----:B------:R-:W-:Y:S02]  /*2050*/  IADD3 R14, P6, R22, R7, RZ ;  /* 0x00000007160e7210 */ /* 0x000fe40007fde0ff */
[----:B------:R-:W-:Y:S02]  /*2060*/  ISETP.LT.AND P3, PT, R0, UR7, !P0 ;  /* 0x0000000700007c0c */ /* 0x000fe4000c761270 */
[----:B------:R-:W-:Y:S02]  /*2070*/  LEA.HI.X.SX32 R17, R20, R9, 0x1, P2 ;  /* 0x0000000914117211 */ /* 0x000fe400010f0eff */
[----:B------:R-:W-:Y:S02]  /*2080*/  ISETP.LT.AND P2, PT, R21, UR7, !P0 ;  /* 0x0000000715007c0c */ /* 0x000fe4000c741270 */
[----:B------:R-:W-:-:S02]  /*2090*/  ISETP.LT.AND P0, PT, R19, UR7, !P0 ;  /* 0x0000000713007c0c */ /* 0x000fc4000c701270 */
[----:B------:R-:W-:Y:S02]  /*20a0*/  LEA.HI.X.SX32 R15, R22, R9, 0x1, P6 ;  /* 0x00000009160f7211 */ /* 0x000fe400030f0eff */
[----:B------:R-:W-:Y:S02]  /*20b0*/  IADD3 R8, P6, R24, R7, RZ ;  /* 0x0000000718087210 */ /* 0x000fe40007fde0ff */
[C---:B------:R-:W-:Y:S02]  /*20c0*/  PRMT R7, R6.reuse, 0x7771, RZ ;  /* 0x0000777106077816 */ /* 0x040fe400000000ff */
[----:B------:R-:W-:Y:S02]  /*20d0*/  PRMT R19, R3, 0x7771, RZ ;  /* 0x0000777103137816 */ /* 0x000fe400000000ff */
[C---:B------:R-:W-:Y:S01]  /*20e0*/  PRMT R21, R6.reuse, 0x7772, RZ ;  /* 0x0000777206157816 */ /* 0x040fe200000000ff */
[----:B------:R1:W-:Y:S01]  /*20f0*/  @P5 STG.E.U8 desc[UR10][R4.64], R7 ;  /* 0x0000000704005986 */ /* 0x0003e2000c10110a */
[----:B------:R-:W-:-:S02]  /*2100*/  PRMT R25, R6, 0x7773, RZ ;  /* 0x0000777306197816 */ /* 0x000fc400000000ff */
[----:B------:R-:W-:Y:S01]  /*2110*/  LEA.HI.X.SX32 R9, R24, R9, 0x1, P6 ;  /* 0x0000000918097211 */ /* 0x000fe200030f0eff */
[----:B------:R1:W-:Y:S01]  /*2120*/  @P4 STG.E.U8 desc[UR10][R10.64], R19 ;  /* 0x000000130a004986 */ /* 0x0003e2000c10110a */
[----:B------:R-:W-:-:S03]  /*2130*/  PRMT R3, R3, 0x7773, RZ ;  /* 0x0000777303037816 */ /* 0x000fc600000000ff */
[----:B------:R1:W-:Y:S04]  /*2140*/  @P3 STG.E.U8 desc[UR10][R12.64], R21 ;  /* 0x000000150c003986 */ /* 0x0003e8000c10110a */
[----:B------:R1:W-:Y:S04]  /*2150*/  @P2 STG.E.U8 desc[UR10][R14.64], R23 ;  /* 0x000000170e002986 */ /* 0x0003e8000c10110a */
[----:B------:R1:W-:Y:S01]  /*2160*/  @P1 STG.E.U8 desc[UR10][R16.64], R25 ;  /* 0x0000001910001986 */ /* 0x0003e2000c10110a */
[----:B------:R-:W-:Y:S05]  /*2170*/  @!P0 EXIT ;  /* 0x000000000000894d */ /* 0x000fea0003800000 */
[----:B------:R-:W-:Y:S01]  /*2180*/  STG.E.U8 desc[UR10][R8.64], R3 ;  /* 0x0000000308007986 */ /* 0x000fe2000c10110a */
[----:B------:R-:W-:Y:S05]  /*2190*/  EXIT ;  /* 0x000000000000794d */ /* 0x000fea0003800000 */
.L_x_2:
[----:B------:R-:W-:-:S00]  /*21a0*/  BRA `(.L_x_2) ;  /* 0xfffffffc00fc7947 */ /* 0x000fc0000383ffff */
[----:B------:R-:W-:-:S00]  /*21b0*/  NOP ;  /* 0x0000000000007918 */ /* 0x000fc00000000000 */
        /* <DEDUP_REMOVED lines=12> */
.L_x_3:


//--------------------- .nv.shared.matmul_kernel  --------------------------
	.section	.nv.shared.matmul_kernel,"aw",@nobits
	.sectionflags	@""
	.align	16
	.zero		1024


//--------------------- .nv.shared.reserved.0     --------------------------
	.section	.nv.shared.reserved.0,"aw",@nobits
	.weak		__nv_reservedSMEM_offset_0_alias
	.size		__nv_reservedSMEM_offset_0_alias, 0, 0
	.other		__nv_reservedSMEM_offset_0_alias,@"STO_CUDA_RESERVED_SHARED STV_DEFAULT"
__nv_reservedSMEM_offset_0_alias:
	.zero		0


//--------------------- .nv.constant0.matmul_kernel --------------------------
	.section	.nv.constant0.matmul_kernel,"a",@progbits
	.sectionflags	@""
	.align	4
.nv.constant0.matmul_kernel:
	.zero		608


//--------------------- SYMBOLS --------------------------

	.type		.nv.reservedSmem.offset0,@object
	.size		.nv.reservedSmem.offset0,0x4
